//
// Generated by NVIDIA NVVM Compiler
//
// Compiler Build ID: CL-36424714
// Cuda compilation tools, release 13.0, V13.0.88
// Based on NVVM 20.0.0
//

.version 9.0
.target sm_100
.address_size 64

	// .globl	fill_bf16

.visible .entry fill_bf16(
	.param .u64 .ptr .align 1 fill_bf16_param_0,
	.param .align 2 .b8 fill_bf16_param_1[2],
	.param .u64 fill_bf16_param_2
)
{
	.reg .pred 	%p<2>;
	.reg .b16 	%rs<2>;
	.reg .b32 	%r<5>;
	.reg .b64 	%rd<7>;

	ld.param.u16 	%rs1, [fill_bf16_param_1];
	ld.param.u64 	%rd2, [fill_bf16_param_0];
	ld.param.u64 	%rd3, [fill_bf16_param_2];
	mov.u32 	%r1, %ctaid.x;
	mov.u32 	%r2, %ntid.x;
	mov.u32 	%r3, %tid.x;
	mad.lo.s32 	%r4, %r1, %r2, %r3;
	cvt.u64.u32 	%rd1, %r4;
	setp.le.u64 	%p1, %rd3, %rd1;
	@%p1 bra 	$L__BB0_2;
	cvta.to.global.u64 	%rd4, %rd2;
	shl.b64 	%rd5, %rd1, 1;
	add.s64 	%rd6, %rd4, %rd5;
	st.global.u16 	[%rd6], %rs1;
$L__BB0_2:
	ret;

}
	// .globl	copy2d_bf16
.visible .entry copy2d_bf16(
	.param .u64 .ptr .align 1 copy2d_bf16_param_0,
	.param .u64 .ptr .align 1 copy2d_bf16_param_1,
	.param .u32 copy2d_bf16_param_2,
	.param .u32 copy2d_bf16_param_3,
	.param .u32 copy2d_bf16_param_4,
	.param .u32 copy2d_bf16_param_5
)
{
	.reg .pred 	%p<2>;
	.reg .b16 	%rs<2>;
	.reg .b32 	%r<15>;
	.reg .b64 	%rd<9>;

	ld.param.u64 	%rd1, [copy2d_bf16_param_0];
	ld.param.u64 	%rd2, [copy2d_bf16_param_1];
	ld.param.u32 	%r5, [copy2d_bf16_param_2];
	ld.param.u32 	%r2, [copy2d_bf16_param_3];
	ld.param.u32 	%r3, [copy2d_bf16_param_4];
	ld.param.u32 	%r4, [copy2d_bf16_param_5];
	mov.u32 	%r6, %ctaid.x;
	mov.u32 	%r7, %ntid.x;
	mov.u32 	%r8, %tid.x;
	mad.lo.s32 	%r1, %r6, %r7, %r8;
	mul.lo.s32 	%r9, %r2, %r5;
	setp.ge.u32 	%p1, %r1, %r9;
	@%p1 bra 	$L__BB1_2;
	cvta.to.global.u64 	%rd3, %rd1;
	cvta.to.global.u64 	%rd4, %rd2;
	div.u32 	%r10, %r1, %r2;
	mul.lo.s32 	%r11, %r10, %r2;
	sub.s32 	%r12, %r1, %r11;
	mad.lo.s32 	%r13, %r10, %r4, %r12;
	mul.wide.u32 	%rd5, %r13, 2;
	add.s64 	%rd6, %rd4, %rd5;
	mad.lo.s32 	%r14, %r10, %r3, %r12;
	mul.wide.u32 	%rd7, %r14, 2;
	add.s64 	%rd8, %rd3, %rd7;
	ld.global.u16 	%rs1, [%rd8];
	st.global.u16 	[%rd6], %rs1;
$L__BB1_2:
	ret;

}
	// .globl	fill_f16
.visible .entry fill_f16(
	.param .u64 .ptr .align 1 fill_f16_param_0,
	.param .align 2 .b8 fill_f16_param_1[2],
	.param .u64 fill_f16_param_2
)
{
	.reg .pred 	%p<2>;
	.reg .b16 	%rs<2>;
	.reg .b32 	%r<5>;
	.reg .b64 	%rd<7>;

	ld.param.u16 	%rs1, [fill_f16_param_1];
	ld.param.u64 	%rd2, [fill_f16_param_0];
	ld.param.u64 	%rd3, [fill_f16_param_2];
	mov.u32 	%r1, %ctaid.x;
	mov.u32 	%r2, %ntid.x;
	mov.u32 	%r3, %tid.x;
	mad.lo.s32 	%r4, %r1, %r2, %r3;
	cvt.u64.u32 	%rd1, %r4;
	setp.le.u64 	%p1, %rd3, %rd1;
	@%p1 bra 	$L__BB2_2;
	cvta.to.global.u64 	%rd4, %rd2;
	shl.b64 	%rd5, %rd1, 1;
	add.s64 	%rd6, %rd4, %rd5;
	st.global.u16 	[%rd6], %rs1;
$L__BB2_2:
	ret;

}
	// .globl	copy2d_f16
.visible .entry copy2d_f16(
	.param .u64 .ptr .align 1 copy2d_f16_param_0,
	.param .u64 .ptr .align 1 copy2d_f16_param_1,
	.param .u32 copy2d_f16_param_2,
	.param .u32 copy2d_f16_param_3,
	.param .u32 copy2d_f16_param_4,
	.param .u32 copy2d_f16_param_5
)
{
	.reg .pred 	%p<2>;
	.reg .b16 	%rs<2>;
	.reg .b32 	%r<15>;
	.reg .b64 	%rd<9>;

	ld.param.u64 	%rd1, [copy2d_f16_param_0];
	ld.param.u64 	%rd2, [copy2d_f16_param_1];
	ld.param.u32 	%r5, [copy2d_f16_param_2];
	ld.param.u32 	%r2, [copy2d_f16_param_3];
	ld.param.u32 	%r3, [copy2d_f16_param_4];
	ld.param.u32 	%r4, [copy2d_f16_param_5];
	mov.u32 	%r6, %ctaid.x;
	mov.u32 	%r7, %ntid.x;
	mov.u32 	%r8, %tid.x;
	mad.lo.s32 	%r1, %r6, %r7, %r8;
	mul.lo.s32 	%r9, %r2, %r5;
	setp.ge.u32 	%p1, %r1, %r9;
	@%p1 bra 	$L__BB3_2;
	cvta.to.global.u64 	%rd3, %rd1;
	cvta.to.global.u64 	%rd4, %rd2;
	div.u32 	%r10, %r1, %r2;
	mul.lo.s32 	%r11, %r10, %r2;
	sub.s32 	%r12, %r1, %r11;
	mad.lo.s32 	%r13, %r10, %r4, %r12;
	mul.wide.u32 	%rd5, %r13, 2;
	add.s64 	%rd6, %rd4, %rd5;
	mad.lo.s32 	%r14, %r10, %r3, %r12;
	mul.wide.u32 	%rd7, %r14, 2;
	add.s64 	%rd8, %rd3, %rd7;
	ld.global.u16 	%rs1, [%rd8];
	st.global.u16 	[%rd6], %rs1;
$L__BB3_2:
	ret;

}
	// .globl	fill_f32
.visible .entry fill_f32(
	.param .u64 .ptr .align 1 fill_f32_param_0,
	.param .f32 fill_f32_param_1,
	.param .u64 fill_f32_param_2
)
{
	.reg .pred 	%p<2>;
	.reg .b32 	%r<5>;
	.reg .b32 	%f<2>;
	.reg .b64 	%rd<7>;

	ld.param.u64 	%rd2, [fill_f32_param_0];
	ld.param.f32 	%f1, [fill_f32_param_1];
	ld.param.u64 	%rd3, [fill_f32_param_2];
	mov.u32 	%r1, %ctaid.x;
	mov.u32 	%r2, %ntid.x;
	mov.u32 	%r3, %tid.x;
	mad.lo.s32 	%r4, %r1, %r2, %r3;
	cvt.u64.u32 	%rd1, %r4;
	setp.le.u64 	%p1, %rd3, %rd1;
	@%p1 bra 	$L__BB4_2;
	cvta.to.global.u64 	%rd4, %rd2;
	shl.b64 	%rd5, %rd1, 2;
	add.s64 	%rd6, %rd4, %rd5;
	st.global.f32 	[%rd6], %f1;
$L__BB4_2:
	ret;

}
	// .globl	fill_f64
.visible .entry fill_f64(
	.param .u64 .ptr .align 1 fill_f64_param_0,
	.param .f64 fill_f64_param_1,
	.param .u64 fill_f64_param_2
)
{
	.reg .pred 	%p<2>;
	.reg .b32 	%r<5>;
	.reg .b64 	%rd<7>;
	.reg .b64 	%fd<2>;

	ld.param.u64 	%rd2, [fill_f64_param_0];
	ld.param.f64 	%fd1, [fill_f64_param_1];
	ld.param.u64 	%rd3, [fill_f64_param_2];
	mov.u32 	%r1, %ctaid.x;
	mov.u32 	%r2, %ntid.x;
	mov.u32 	%r3, %tid.x;
	mad.lo.s32 	%r4, %r1, %r2, %r3;
	cvt.u64.u32 	%rd1, %r4;
	setp.le.u64 	%p1, %rd3, %rd1;
	@%p1 bra 	$L__BB5_2;
	cvta.to.global.u64 	%rd4, %rd2;
	shl.b64 	%rd5, %rd1, 3;
	add.s64 	%rd6, %rd4, %rd5;
	st.global.f64 	[%rd6], %fd1;
$L__BB5_2:
	ret;

}
	// .globl	fill_i64
.visible .entry fill_i64(
	.param .u64 .ptr .align 1 fill_i64_param_0,
	.param .u64 fill_i64_param_1,
	.param .u64 fill_i64_param_2
)
{
	.reg .pred 	%p<2>;
	.reg .b32 	%r<5>;
	.reg .b64 	%rd<8>;

	ld.param.u64 	%rd2, [fill_i64_param_0];
	ld.param.u64 	%rd3, [fill_i64_param_1];
	ld.param.u64 	%rd4, [fill_i64_param_2];
	mov.u32 	%r1, %ctaid.x;
	mov.u32 	%r2, %ntid.x;
	mov.u32 	%r3, %tid.x;
	mad.lo.s32 	%r4, %r1, %r2, %r3;
	cvt.u64.u32 	%rd1, %r4;
	setp.le.u64 	%p1, %rd4, %rd1;
	@%p1 bra 	$L__BB6_2;
	cvta.to.global.u64 	%rd5, %rd2;
	shl.b64 	%rd6, %rd1, 3;
	add.s64 	%rd7, %rd5, %rd6;
	st.global.u64 	[%rd7], %rd3;
$L__BB6_2:
	ret;

}
	// .globl	fill_u8
.visible .entry fill_u8(
	.param .u64 .ptr .align 1 fill_u8_param_0,
	.param .u8 fill_u8_param_1,
	.param .u64 fill_u8_param_2
)
{
	.reg .pred 	%p<2>;
	.reg .b16 	%rs<2>;
	.reg .b32 	%r<5>;
	.reg .b64 	%rd<6>;

	ld.param.u64 	%rd2, [fill_u8_param_0];
	ld.param.u8 	%rs1, [fill_u8_param_1];
	ld.param.u64 	%rd3, [fill_u8_param_2];
	mov.u32 	%r1, %ctaid.x;
	mov.u32 	%r2, %ntid.x;
	mov.u32 	%r3, %tid.x;
	mad.lo.s32 	%r4, %r1, %r2, %r3;
	cvt.u64.u32 	%rd1, %r4;
	setp.le.u64 	%p1, %rd3, %rd1;
	@%p1 bra 	$L__BB7_2;
	cvta.to.global.u64 	%rd4, %rd2;
	add.s64 	%rd5, %rd4, %rd1;
	st.global.u8 	[%rd5], %rs1;
$L__BB7_2:
	ret;

}
	// .globl	copy2d_f32
.visible .entry copy2d_f32(
	.param .u64 .ptr .align 1 copy2d_f32_param_0,
	.param .u64 .ptr .align 1 copy2d_f32_param_1,
	.param .u32 copy2d_f32_param_2,
	.param .u32 copy2d_f32_param_3,
	.param .u32 copy2d_f32_param_4,
	.param .u32 copy2d_f32_param_5
)
{
	.reg .pred 	%p<2>;
	.reg .b32 	%r<15>;
	.reg .b32 	%f<2>;
	.reg .b64 	%rd<9>;

	ld.param.u64 	%rd1, [copy2d_f32_param_0];
	ld.param.u64 	%rd2, [copy2d_f32_param_1];
	ld.param.u32 	%r5, [copy2d_f32_param_2];
	ld.param.u32 	%r2, [copy2d_f32_param_3];
	ld.param.u32 	%r3, [copy2d_f32_param_4];
	ld.param.u32 	%r4, [copy2d_f32_param_5];
	mov.u32 	%r6, %ctaid.x;
	mov.u32 	%r7, %ntid.x;
	mov.u32 	%r8, %tid.x;
	mad.lo.s32 	%r1, %r6, %r7, %r8;
	mul.lo.s32 	%r9, %r2, %r5;
	setp.ge.u32 	%p1, %r1, %r9;
	@%p1 bra 	$L__BB8_2;
	cvta.to.global.u64 	%rd3, %rd1;
	cvta.to.global.u64 	%rd4, %rd2;
	div.u32 	%r10, %r1, %r2;
	mul.lo.s32 	%r11, %r10, %r2;
	sub.s32 	%r12, %r1, %r11;
	mad.lo.s32 	%r13, %r10, %r3, %r12;
	mul.wide.u32 	%rd5, %r13, 4;
	add.s64 	%rd6, %rd3, %rd5;
	ld.global.f32 	%f1, [%rd6];
	mad.lo.s32 	%r14, %r10, %r4, %r12;
	mul.wide.u32 	%rd7, %r14, 4;
	add.s64 	%rd8, %rd4, %rd7;
	st.global.f32 	[%rd8], %f1;
$L__BB8_2:
	ret;

}
	// .globl	copy2d_f64
.visible .entry copy2d_f64(
	.param .u64 .ptr .align 1 copy2d_f64_param_0,
	.param .u64 .ptr .align 1 copy2d_f64_param_1,
	.param .u32 copy2d_f64_param_2,
	.param .u32 copy2d_f64_param_3,
	.param .u32 copy2d_f64_param_4,
	.param .u32 copy2d_f64_param_5
)
{
	.reg .pred 	%p<2>;
	.reg .b32 	%r<15>;
	.reg .b64 	%rd<9>;
	.reg .b64 	%fd<2>;

	ld.param.u64 	%rd1, [copy2d_f64_param_0];
	ld.param.u64 	%rd2, [copy2d_f64_param_1];
	ld.param.u32 	%r5, [copy2d_f64_param_2];
	ld.param.u32 	%r2, [copy2d_f64_param_3];
	ld.param.u32 	%r3, [copy2d_f64_param_4];
	ld.param.u32 	%r4, [copy2d_f64_param_5];
	mov.u32 	%r6, %ctaid.x;
	mov.u32 	%r7, %ntid.x;
	mov.u32 	%r8, %tid.x;
	mad.lo.s32 	%r1, %r6, %r7, %r8;
	mul.lo.s32 	%r9, %r2, %r5;
	setp.ge.u32 	%p1, %r1, %r9;
	@%p1 bra 	$L__BB9_2;
	cvta.to.global.u64 	%rd3, %rd1;
	cvta.to.global.u64 	%rd4, %rd2;
	div.u32 	%r10, %r1, %r2;
	mul.lo.s32 	%r11, %r10, %r2;
	sub.s32 	%r12, %r1, %r11;
	mad.lo.s32 	%r13, %r10, %r3, %r12;
	mul.wide.u32 	%rd5, %r13, 8;
	add.s64 	%rd6, %rd3, %rd5;
	ld.global.f64 	%fd1, [%rd6];
	mad.lo.s32 	%r14, %r10, %r4, %r12;
	mul.wide.u32 	%rd7, %r14, 8;
	add.s64 	%rd8, %rd4, %rd7;
	st.global.f64 	[%rd8], %fd1;
$L__BB9_2:
	ret;

}
	// .globl	copy2d_i64
.visible .entry copy2d_i64(
	.param .u64 .ptr .align 1 copy2d_i64_param_0,
	.param .u64 .ptr .align 1 copy2d_i64_param_1,
	.param .u32 copy2d_i64_param_2,
	.param .u32 copy2d_i64_param_3,
	.param .u32 copy2d_i64_param_4,
	.param .u32 copy2d_i64_param_5
)
{
	.reg .pred 	%p<2>;
	.reg .b32 	%r<15>;
	.reg .b64 	%rd<10>;

	ld.param.u64 	%rd1, [copy2d_i64_param_0];
	ld.param.u64 	%rd2, [copy2d_i64_param_1];
	ld.param.u32 	%r5, [copy2d_i64_param_2];
	ld.param.u32 	%r2, [copy2d_i64_param_3];
	ld.param.u32 	%r3, [copy2d_i64_param_4];
	ld.param.u32 	%r4, [copy2d_i64_param_5];
	mov.u32 	%r6, %ctaid.x;
	mov.u32 	%r7, %ntid.x;
	mov.u32 	%r8, %tid.x;
	mad.lo.s32 	%r1, %r6, %r7, %r8;
	mul.lo.s32 	%r9, %r2, %r5;
	setp.ge.u32 	%p1, %r1, %r9;
	@%p1 bra 	$L__BB10_2;
	cvta.to.global.u64 	%rd3, %rd1;
	cvta.to.global.u64 	%rd4, %rd2;
	div.u32 	%r10, %r1, %r2;
	mul.lo.s32 	%r11, %r10, %r2;
	sub.s32 	%r12, %r1, %r11;
	mad.lo.s32 	%r13, %r10, %r3, %r12;
	mul.wide.u32 	%rd5, %r13, 8;
	add.s64 	%rd6, %rd3, %rd5;
	ld.global.u64 	%rd7, [%rd6];
	mad.lo.s32 	%r14, %r10, %r4, %r12;
	mul.wide.u32 	%rd8, %r14, 8;
	add.s64 	%rd9, %rd4, %rd8;
	st.global.u64 	[%rd9], %rd7;
$L__BB10_2:
	ret;

}
	// .globl	copy2d_u8
.visible .entry copy2d_u8(
	.param .u64 .ptr .align 1 copy2d_u8_param_0,
	.param .u64 .ptr .align 1 copy2d_u8_param_1,
	.param .u32 copy2d_u8_param_2,
	.param .u32 copy2d_u8_param_3,
	.param .u32 copy2d_u8_param_4,
	.param .u32 copy2d_u8_param_5
)
{
	.reg .pred 	%p<2>;
	.reg .b16 	%rs<2>;
	.reg .b32 	%r<15>;
	.reg .b64 	%rd<9>;

	ld.param.u64 	%rd1, [copy2d_u8_param_0];
	ld.param.u64 	%rd2, [copy2d_u8_param_1];
	ld.param.u32 	%r5, [copy2d_u8_param_2];
	ld.param.u32 	%r2, [copy2d_u8_param_3];
	ld.param.u32 	%r3, [copy2d_u8_param_4];
	ld.param.u32 	%r4, [copy2d_u8_param_5];
	mov.u32 	%r6, %ctaid.x;
	mov.u32 	%r7, %ntid.x;
	mov.u32 	%r8, %tid.x;
	mad.lo.s32 	%r1, %r6, %r7, %r8;
	mul.lo.s32 	%r9, %r2, %r5;
	setp.ge.u32 	%p1, %r1, %r9;
	@%p1 bra 	$L__BB11_2;
	cvta.to.global.u64 	%rd3, %rd1;
	cvta.to.global.u64 	%rd4, %rd2;
	div.u32 	%r10, %r1, %r2;
	mul.lo.s32 	%r11, %r10, %r2;
	sub.s32 	%r12, %r1, %r11;
	mad.lo.s32 	%r13, %r10, %r3, %r12;
	cvt.u64.u32 	%rd5, %r13;
	add.s64 	%rd6, %rd3, %rd5;
	ld.global.u8 	%rs1, [%rd6];
	mad.lo.s32 	%r14, %r10, %r4, %r12;
	cvt.u64.u32 	%rd7, %r14;
	add.s64 	%rd8, %rd4, %rd7;
	st.global.u8 	[%rd8], %rs1;
$L__BB11_2:
	ret;

}


// ===== COMPILED SASS (sm_100) =====

	.target	sm_100

	.elftype	@"ET_EXEC"


//--------------------- .note.nv.tkinfo           --------------------------
	.section	.note.nv.tkinfo,"",@"SHT_NOTE"
	.sectionflags	@"SHF_NOTE_NV_TKINFO"
	.tkinfo
        /*0018*/ 	.word	0x00000002
        /*0030*/ 	.string	""
        /*0030*/ 	.string	"ptxas"
        /*0030*/ 	.string	"Cuda compilation tools, release 13.0, V13.0.88"
        /*0030*/ 	.string	"Build cuda_13.0.r13.0/compiler.36424714_0"
        /*0030*/ 	.string	"-arch sm_100 -m 64 "



//--------------------- .note.nv.cuinfo           --------------------------
	.section	.note.nv.cuinfo,"",@"SHT_NOTE"
	.sectionflags	@"SHF_NOTE_NV_CUINFO"
        /*0018*/ 	.short	0x0002
        /*001a*/ 	.short	0x0064
        /*001c*/ 	.short	0x0082
	.zero		2


//--------------------- .nv.info                  --------------------------
	.section	.nv.info,"",@"SHT_CUDA_INFO"
	.align	4


	//----- nvinfo : EIATTR_REGCOUNT
	.align		4
        /*0000*/ 	.byte	0x04, 0x2f
        /*0002*/ 	.short	(.L_1 - .L_0)
	.align		4
.L_0:
        /*0004*/ 	.word	index@(fill_bf16)
        /*0008*/ 	.word	0x00000008


	//----- nvinfo : EIATTR_FRAME_SIZE
	.align		4
.L_1:
        /*000c*/ 	.byte	0x04, 0x11
        /*000e*/ 	.short	(.L_3 - .L_2)
	.align		4
.L_2:
        /*0010*/ 	.word	index@(fill_bf16)
        /*0014*/ 	.word	0x00000000


	//----- nvinfo : EIATTR_REGCOUNT
	.align		4
.L_3:
        /*0018*/ 	.byte	0x04, 0x2f
        /*001a*/ 	.short	(.L_5 - .L_4)
	.align		4
.L_4:
        /*001c*/ 	.word	index@(copy2d_bf16)
        /*0020*/ 	.word	0x0000000a


	//----- nvinfo : EIATTR_FRAME_SIZE
	.align		4
.L_5:
        /*0024*/ 	.byte	0x04, 0x11
        /*0026*/ 	.short	(.L_7 - .L_6)
	.align		4
.L_6:
        /*0028*/ 	.word	index@(copy2d_bf16)
        /*002c*/ 	.word	0x00000000


	//----- nvinfo : EIATTR_REGCOUNT
	.align		4
.L_7:
        /*0030*/ 	.byte	0x04, 0x2f
        /*0032*/ 	.short	(.L_9 - .L_8)
	.align		4
.L_8:
        /*0034*/ 	.word	index@(fill_f16)
        /*0038*/ 	.word	0x00000008


	//----- nvinfo : EIATTR_FRAME_SIZE
	.align		4
.L_9:
        /*003c*/ 	.byte	0x04, 0x11
        /*003e*/ 	.short	(.L_11 - .L_10)
	.align		4
.L_10:
        /*0040*/ 	.word	index@(fill_f16)
        /*0044*/ 	.word	0x00000000


	//----- nvinfo : EIATTR_REGCOUNT
	.align		4
.L_11:
        /*0048*/ 	.byte	0x04, 0x2f
        /*004a*/ 	.short	(.L_13 - .L_12)
	.align		4
.L_12:
        /*004c*/ 	.word	index@(copy2d_f16)
        /*0050*/ 	.word	0x0000000a


	//----- nvinfo : EIATTR_FRAME_SIZE
	.align		4
.L_13:
        /*0054*/ 	.byte	0x04, 0x11
        /*0056*/ 	.short	(.L_15 - .L_14)
	.align		4
.L_14:
        /*0058*/ 	.word	index@(copy2d_f16)
        /*005c*/ 	.word	0x00000000


	//----- nvinfo : EIATTR_REGCOUNT
	.align		4
.L_15:
        /*0060*/ 	.byte	0x04, 0x2f
        /*0062*/ 	.short	(.L_17 - .L_16)
	.align		4
.L_16:
        /*0064*/ 	.word	index@(fill_f32)
        /*0068*/ 	.word	0x00000008


	//----- nvinfo : EIATTR_FRAME_SIZE
	.align		4
.L_17:
        /*006c*/ 	.byte	0x04, 0x11
        /*006e*/ 	.short	(.L_19 - .L_18)
	.align		4
.L_18:
        /*0070*/ 	.word	index@(fill_f32)
        /*0074*/ 	.word	0x00000000


	//----- nvinfo : EIATTR_REGCOUNT
	.align		4
.L_19:
        /*0078*/ 	.byte	0x04, 0x2f
        /*007a*/ 	.short	(.L_21 - .L_20)
	.align		4
.L_20:
        /*007c*/ 	.word	index@(fill_f64)
        /*0080*/ 	.word	0x00000008


	//----- nvinfo : EIATTR_FRAME_SIZE
	.align		4
.L_21:
        /*0084*/ 	.byte	0x04, 0x11
        /*0086*/ 	.short	(.L_23 - .L_22)
	.align		4
.L_22:
        /*0088*/ 	.word	index@(fill_f64)
        /*008c*/ 	.word	0x00000000


	//----- nvinfo : EIATTR_REGCOUNT
	.align		4
.L_23:
        /*0090*/ 	.byte	0x04, 0x2f
        /*0092*/ 	.short	(.L_25 - .L_24)
	.align		4
.L_24:
        /*0094*/ 	.word	index@(fill_i64)
        /*0098*/ 	.word	0x00000008


	//----- nvinfo : EIATTR_FRAME_SIZE
	.align		4
.L_25:
        /*009c*/ 	.byte	0x04, 0x11
        /*009e*/ 	.short	(.L_27 - .L_26)
	.align		4
.L_26:
        /*00a0*/ 	.word	index@(fill_i64)
        /*00a4*/ 	.word	0x00000000


	//----- nvinfo : EIATTR_REGCOUNT
	.align		4
.L_27:
        /*00a8*/ 	.byte	0x04, 0x2f
        /*00aa*/ 	.short	(.L_29 - .L_28)
	.align		4
.L_28:
        /*00ac*/ 	.word	index@(fill_u8)
        /*00b0*/ 	.word	0x00000008


	//----- nvinfo : EIATTR_FRAME_SIZE
	.align		4
.L_29:
        /*00b4*/ 	.byte	0x04, 0x11
        /*00b6*/ 	.short	(.L_31 - .L_30)
	.align		4
.L_30:
        /*00b8*/ 	.word	index@(fill_u8)
        /*00bc*/ 	.word	0x00000000


	//----- nvinfo : EIATTR_REGCOUNT
	.align		4
.L_31:
        /*00c0*/ 	.byte	0x04, 0x2f
        /*00c2*/ 	.short	(.L_33 - .L_32)
	.align		4
.L_32:
        /*00c4*/ 	.word	index@(copy2d_f32)
        /*00c8*/ 	.word	0x0000000a


	//----- nvinfo : EIATTR_FRAME_SIZE
	.align		4
.L_33:
        /*00cc*/ 	.byte	0x04, 0x11
        /*00ce*/ 	.short	(.L_35 - .L_34)
	.align		4
.L_34:
        /*00d0*/ 	.word	index@(copy2d_f32)
        /*00d4*/ 	.word	0x00000000


	//----- nvinfo : EIATTR_REGCOUNT
	.align		4
.L_35:
        /*00d8*/ 	.byte	0x04, 0x2f
        /*00da*/ 	.short	(.L_37 - .L_36)
	.align		4
.L_36:
        /*00dc*/ 	.word	index@(copy2d_f64)
        /*00e0*/ 	.word	0x0000000a


	//----- nvinfo : EIATTR_FRAME_SIZE
	.align		4
.L_37:
        /*00e4*/ 	.byte	0x04, 0x11
        /*00e6*/ 	.short	(.L_39 - .L_38)
	.align		4
.L_38:
        /*00e8*/ 	.word	index@(copy2d_f64)
        /*00ec*/ 	.word	0x00000000


	//----- nvinfo : EIATTR_REGCOUNT
	.align		4
.L_39:
        /*00f0*/ 	.byte	0x04, 0x2f
        /*00f2*/ 	.short	(.L_41 - .L_40)
	.align		4
.L_40:
        /*00f4*/ 	.word	index@(copy2d_i64)
        /*00f8*/ 	.word	0x0000000a


	//----- nvinfo : EIATTR_FRAME_SIZE
	.align		4
.L_41:
        /*00fc*/ 	.byte	0x04, 0x11
        /*00fe*/ 	.short	(.L_43 - .L_42)
	.align		4
.L_42:
        /*0100*/ 	.word	index@(copy2d_i64)
        /*0104*/ 	.word	0x00000000


	//----- nvinfo : EIATTR_REGCOUNT
	.align		4
.L_43:
        /*0108*/ 	.byte	0x04, 0x2f
        /*010a*/ 	.short	(.L_45 - .L_44)
	.align		4
.L_44:
        /*010c*/ 	.word	index@(copy2d_u8)
        /*0110*/ 	.word	0x00000008


	//----- nvinfo : EIATTR_FRAME_SIZE
	.align		4
.L_45:
        /*0114*/ 	.byte	0x04, 0x11
        /*0116*/ 	.short	(.L_47 - .L_46)
	.align		4
.L_46:
        /*0118*/ 	.word	index@(copy2d_u8)
        /*011c*/ 	.word	0x00000000


	//----- nvinfo : EIATTR_MIN_STACK_SIZE
	.align		4
.L_47:
        /*0120*/ 	.byte	0x04, 0x12
        /*0122*/ 	.short	(.L_49 - .L_48)
	.align		4
.L_48:
        /*0124*/ 	.word	index@(copy2d_u8)
        /*0128*/ 	.word	0x00000000


	//----- nvinfo : EIATTR_MIN_STACK_SIZE
	.align		4
.L_49:
        /*012c*/ 	.byte	0x04, 0x12
        /*012e*/ 	.short	(.L_51 - .L_50)
	.align		4
.L_50:
        /*0130*/ 	.word	index@(copy2d_i64)
        /*0134*/ 	.word	0x00000000


	//----- nvinfo : EIATTR_MIN_STACK_SIZE
	.align		4
.L_51:
        /*0138*/ 	.byte	0x04, 0x12
        /*013a*/ 	.short	(.L_53 - .L_52)
	.align		4
.L_52:
        /*013c*/ 	.word	index@(copy2d_f64)
        /*0140*/ 	.word	0x00000000


	//----- nvinfo : EIATTR_MIN_STACK_SIZE
	.align		4
.L_53:
        /*0144*/ 	.byte	0x04, 0x12
        /*0146*/ 	.short	(.L_55 - .L_54)
	.align		4
.L_54:
        /*0148*/ 	.word	index@(copy2d_f32)
        /*014c*/ 	.word	0x00000000


	//----- nvinfo : EIATTR_MIN_STACK_SIZE
	.align		4
.L_55:
        /*0150*/ 	.byte	0x04, 0x12
        /*0152*/ 	.short	(.L_57 - .L_56)
	.align		4
.L_56:
        /*0154*/ 	.word	index@(fill_u8)
        /*0158*/ 	.word	0x00000000


	//----- nvinfo : EIATTR_MIN_STACK_SIZE
	.align		4
.L_57:
        /*015c*/ 	.byte	0x04, 0x12
        /*015e*/ 	.short	(.L_59 - .L_58)
	.align		4
.L_58:
        /*0160*/ 	.word	index@(fill_i64)
        /*0164*/ 	.word	0x00000000


	//----- nvinfo : EIATTR_MIN_STACK_SIZE
	.align		4
.L_59:
        /*0168*/ 	.byte	0x04, 0x12
        /*016a*/ 	.short	(.L_61 - .L_60)
	.align		4
.L_60:
        /*016c*/ 	.word	index@(fill_f64)
        /*0170*/ 	.word	0x00000000


	//----- nvinfo : EIATTR_MIN_STACK_SIZE
	.align		4
.L_61:
        /*0174*/ 	.byte	0x04, 0x12
        /*0176*/ 	.short	(.L_63 - .L_62)
	.align		4
.L_62:
        /*0178*/ 	.word	index@(fill_f32)
        /*017c*/ 	.word	0x00000000


	//----- nvinfo : EIATTR_MIN_STACK_SIZE
	.align		4
.L_63:
        /*0180*/ 	.byte	0x04, 0x12
        /*0182*/ 	.short	(.L_65 - .L_64)
	.align		4
.L_64:
        /*0184*/ 	.word	index@(copy2d_f16)
        /*0188*/ 	.word	0x00000000


	//----- nvinfo : EIATTR_MIN_STACK_SIZE
	.align		4
.L_65:
        /*018c*/ 	.byte	0x04, 0x12
        /*018e*/ 	.short	(.L_67 - .L_66)
	.align		4
.L_66:
        /*0190*/ 	.word	index@(fill_f16)
        /*0194*/ 	.word	0x00000000


	//----- nvinfo : EIATTR_MIN_STACK_SIZE
	.align		4
.L_67:
        /*0198*/ 	.byte	0x04, 0x12
        /*019a*/ 	.short	(.L_69 - .L_68)
	.align		4
.L_68:
        /*019c*/ 	.word	index@(copy2d_bf16)
        /*01a0*/ 	.word	0x00000000


	//----- nvinfo : EIATTR_MIN_STACK_SIZE
	.align		4
.L_69:
        /*01a4*/ 	.byte	0x04, 0x12
        /*01a6*/ 	.short	(.L_71 - .L_70)
	.align		4
.L_70:
        /*01a8*/ 	.word	index@(fill_bf16)
        /*01ac*/ 	.word	0x00000000
.L_71:


//--------------------- .nv.compat                --------------------------
	.section	.nv.compat,"",@"SHT_CUDA_COMPAT_INFO"
	.align	4
        /*0000*/ 	.byte	0x02, 0x09, 0x00, 0x00, 0x02, 0x02, 0x01, 0x00, 0x02, 0x05, 0x05, 0x00, 0x03, 0x07, 0x01, 0x01
        /*0010*/ 	.byte	0x02, 0x03, 0x00, 0x00, 0x02, 0x06, 0x01, 0x00, 0x04, 0x0b, 0x08, 0x00, 0x09, 0x00, 0x00, 0x00
        /*0020*/ 	.byte	0x00, 0x00, 0x00, 0x00


//--------------------- .nv.info.copy2d_u8        --------------------------
	.section	.nv.info.copy2d_u8,"",@"SHT_CUDA_INFO"
	.sectionflags	@""
	.align	4


	//----- nvinfo : EIATTR_CUDA_API_VERSION
	.align		4
        /*0000*/ 	.byte	0x04, 0x37
        /*0002*/ 	.short	(.L_73 - .L_72)
.L_72:
        /*0004*/ 	.word	0x00000082


	//----- nvinfo : EIATTR_KPARAM_INFO
	.align		4
.L_73:
        /*0008*/ 	.byte	0x04, 0x17
        /*000a*/ 	.short	(.L_75 - .L_74)
.L_74:
        /*000c*/ 	.word	0x00000000
        /*0010*/ 	.short	0x0005
        /*0012*/ 	.short	0x001c
        /*0014*/ 	.byte	0x00, 0xf0, 0x11, 0x00


	//----- nvinfo : EIATTR_KPARAM_INFO
	.align		4
.L_75:
        /*0018*/ 	.byte	0x04, 0x17
        /*001a*/ 	.short	(.L_77 - .L_76)
.L_76:
        /*001c*/ 	.word	0x00000000
        /*0020*/ 	.short	0x0004
        /*0022*/ 	.short	0x0018
        /*0024*/ 	.byte	0x00, 0xf0, 0x11, 0x00


	//----- nvinfo : EIATTR_KPARAM_INFO
	.align		4
.L_77:
        /*0028*/ 	.byte	0x04, 0x17
        /*002a*/ 	.short	(.L_79 - .L_78)
.L_78:
        /*002c*/ 	.word	0x00000000
        /*0030*/ 	.short	0x0003
        /*0032*/ 	.short	0x0014
        /*0034*/ 	.byte	0x00, 0xf0, 0x11, 0x00


	//----- nvinfo : EIATTR_KPARAM_INFO
	.align		4
.L_79:
        /*0038*/ 	.byte	0x04, 0x17
        /*003a*/ 	.short	(.L_81 - .L_80)
.L_80:
        /*003c*/ 	.word	0x00000000
        /*0040*/ 	.short	0x0002
        /*0042*/ 	.short	0x0010
        /*0044*/ 	.byte	0x00, 0xf0, 0x11, 0x00


	//----- nvinfo : EIATTR_KPARAM_INFO
	.align		4
.L_81:
        /*0048*/ 	.byte	0x04, 0x17
        /*004a*/ 	.short	(.L_83 - .L_82)
.L_82:
        /*004c*/ 	.word	0x00000000
        /*0050*/ 	.short	0x0001
        /*0052*/ 	.short	0x0008
        /*0054*/ 	.byte	0x00, 0xf5, 0x21, 0x00


	//----- nvinfo : EIATTR_KPARAM_INFO
	.align		4
.L_83:
        /*0058*/ 	.byte	0x04, 0x17
        /*005a*/ 	.short	(.L_85 - .L_84)
.L_84:
        /*005c*/ 	.word	0x00000000
        /*0060*/ 	.short	0x0000
        /*0062*/ 	.short	0x0000
        /*0064*/ 	.byte	0x00, 0xf5, 0x21, 0x00


	//----- nvinfo : EIATTR_SPARSE_MMA_MASK
	.align		4
.L_85:
        /*0068*/ 	.byte	0x03, 0x50
        /*006a*/ 	.short	0x0000


	//----- nvinfo : EIATTR_MAXREG_COUNT
	.align		4
        /*006c*/ 	.byte	0x03, 0x1b
        /*006e*/ 	.short	0x00ff


	//----- nvinfo : EIATTR_MERCURY_ISA_VERSION
	.align		4
        /*0070*/ 	.byte	0x03, 0x5f
        /*0072*/ 	.short	0x0101


	//----- nvinfo : EIATTR_VRC_CTA_INIT_COUNT
	.align		4
        /*0074*/ 	.byte	0x02, 0x4a
	.zero		1
	.zero		1


	//----- nvinfo : EIATTR_EXIT_INSTR_OFFSETS
	.align		4
        /*0078*/ 	.byte	0x04, 0x1c
        /*007a*/ 	.short	(.L_87 - .L_86)


	//   ....[0]....
.L_86:
        /*007c*/ 	.word	0x00000080


	//   ....[1]....
        /*0080*/ 	.word	0x00000280


	//----- nvinfo : EIATTR_CBANK_PARAM_SIZE
	.align		4
.L_87:
        /*0084*/ 	.byte	0x03, 0x19
        /*0086*/ 	.short	0x0020


	//----- nvinfo : EIATTR_PARAM_CBANK
	.align		4
        /*0088*/ 	.byte	0x04, 0x0a
        /*008a*/ 	.short	(.L_89 - .L_88)
	.align		4
.L_88:
        /*008c*/ 	.word	index@(.nv.constant0.copy2d_u8)
        /*0090*/ 	.short	0x0380
        /*0092*/ 	.short	0x0020


	//----- nvinfo : EIATTR_SW_WAR
	.align		4
.L_89:
        /*0094*/ 	.byte	0x04, 0x36
        /*0096*/ 	.short	(.L_91 - .L_90)
.L_90:
        /*0098*/ 	.word	0x00000008
.L_91:


//--------------------- .nv.info.copy2d_i64       --------------------------
	.section	.nv.info.copy2d_i64,"",@"SHT_CUDA_INFO"
	.sectionflags	@""
	.align	4


	//----- nvinfo : EIATTR_CUDA_API_VERSION
	.align		4
        /*0000*/ 	.byte	0x04, 0x37
        /*0002*/ 	.short	(.L_93 - .L_92)
.L_92:
        /*0004*/ 	.word	0x00000082


	//----- nvinfo : EIATTR_KPARAM_INFO
	.align		4
.L_93:
        /*0008*/ 	.byte	0x04, 0x17
        /*000a*/ 	.short	(.L_95 - .L_94)
.L_94:
        /*000c*/ 	.word	0x00000000
        /*0010*/ 	.short	0x0005
        /*0012*/ 	.short	0x001c
        /*0014*/ 	.byte	0x00, 0xf0, 0x11, 0x00


	//----- nvinfo : EIATTR_KPARAM_INFO
	.align		4
.L_95:
        /*0018*/ 	.byte	0x04, 0x17
        /*001a*/ 	.short	(.L_97 - .L_96)
.L_96:
        /*001c*/ 	.word	0x00000000
        /*0020*/ 	.short	0x0004
        /*0022*/ 	.short	0x0018
        /*0024*/ 	.byte	0x00, 0xf0, 0x11, 0x00


	//----- nvinfo : EIATTR_KPARAM_INFO
	.align		4
.L_97:
        /*0028*/ 	.byte	0x04, 0x17
        /*002a*/ 	.short	(.L_99 - .L_98)
.L_98:
        /*002c*/ 	.word	0x00000000
        /*0030*/ 	.short	0x0003
        /*0032*/ 	.short	0x0014
        /*0034*/ 	.byte	0x00, 0xf0, 0x11, 0x00


	//----- nvinfo : EIATTR_KPARAM_INFO
	.align		4
.L_99:
        /*0038*/ 	.byte	0x04, 0x17
        /*003a*/ 	.short	(.L_101 - .L_100)
.L_100:
        /*003c*/ 	.word	0x00000000
        /*0040*/ 	.short	0x0002
        /*0042*/ 	.short	0x0010
        /*0044*/ 	.byte	0x00, 0xf0, 0x11, 0x00


	//----- nvinfo : EIATTR_KPARAM_INFO
	.align		4
.L_101:
        /*0048*/ 	.byte	0x04, 0x17
        /*004a*/ 	.short	(.L_103 - .L_102)
.L_102:
        /*004c*/ 	.word	0x00000000
        /*0050*/ 	.short	0x0001
        /*0052*/ 	.short	0x0008
        /*0054*/ 	.byte	0x00, 0xf5, 0x21, 0x00


	//----- nvinfo : EIATTR_KPARAM_INFO
	.align		4
.L_103:
        /*0058*/ 	.byte	0x04, 0x17
        /*005a*/ 	.short	(.L_105 - .L_104)
.L_104:
        /*005c*/ 	.word	0x00000000
        /*0060*/ 	.short	0x0000
        /*0062*/ 	.short	0x0000
        /*0064*/ 	.byte	0x00, 0xf5, 0x21, 0x00


	//----- nvinfo : EIATTR_SPARSE_MMA_MASK
	.align		4
.L_105:
        /*0068*/ 	.byte	0x03, 0x50
        /*006a*/ 	.short	0x0000


	//----- nvinfo : EIATTR_MAXREG_COUNT
	.align		4
        /*006c*/ 	.byte	0x03, 0x1b
        /*006e*/ 	.short	0x00ff


	//----- nvinfo : EIATTR_MERCURY_ISA_VERSION
	.align		4
        /*0070*/ 	.byte	0x03, 0x5f
        /*0072*/ 	.short	0x0101


	//----- nvinfo : EIATTR_VRC_CTA_INIT_COUNT
	.align		4
        /*0074*/ 	.byte	0x02, 0x4a
	.zero		1
	.zero		1


	//----- nvinfo : EIATTR_EXIT_INSTR_OFFSETS
	.align		4
        /*0078*/ 	.byte	0x04, 0x1c
        /*007a*/ 	.short	(.L_107 - .L_106)


	//   ....[0]....
.L_106:
        /*007c*/ 	.word	0x00000080


	//   ....[1]....
        /*0080*/ 	.word	0x00000270


	//----- nvinfo : EIATTR_CBANK_PARAM_SIZE
	.align		4
.L_107:
        /*0084*/ 	.byte	0x03, 0x19
        /*0086*/ 	.short	0x0020


	//----- nvinfo : EIATTR_PARAM_CBANK
	.align		4
        /*0088*/ 	.byte	0x04, 0x0a
        /*008a*/ 	.short	(.L_109 - .L_108)
	.align		4
.L_108:
        /*008c*/ 	.word	index@(.nv.constant0.copy2d_i64)
        /*0090*/ 	.short	0x0380
        /*0092*/ 	.short	0x0020


	//----- nvinfo : EIATTR_SW_WAR
	.align		4
.L_109:
        /*0094*/ 	.byte	0x04, 0x36
        /*0096*/ 	.short	(.L_111 - .L_110)
.L_110:
        /*0098*/ 	.word	0x00000008
.L_111:


//--------------------- .nv.info.copy2d_f64       --------------------------
	.section	.nv.info.copy2d_f64,"",@"SHT_CUDA_INFO"
	.sectionflags	@""
	.align	4


	//----- nvinfo : EIATTR_CUDA_API_VERSION
	.align		4
        /*0000*/ 	.byte	0x04, 0x37
        /*0002*/ 	.short	(.L_113 - .L_112)
.L_112:
        /*0004*/ 	.word	0x00000082


	//----- nvinfo : EIATTR_KPARAM_INFO
	.align		4
.L_113:
        /*0008*/ 	.byte	0x04, 0x17
        /*000a*/ 	.short	(.L_115 - .L_114)
.L_114:
        /*000c*/ 	.word	0x00000000
        /*0010*/ 	.short	0x0005
        /*0012*/ 	.short	0x001c
        /*0014*/ 	.byte	0x00, 0xf0, 0x11, 0x00


	//----- nvinfo : EIATTR_KPARAM_INFO
	.align		4
.L_115:
        /*0018*/ 	.byte	0x04, 0x17
        /*001a*/ 	.short	(.L_117 - .L_116)
.L_116:
        /*001c*/ 	.word	0x00000000
        /*0020*/ 	.short	0x0004
        /*0022*/ 	.short	0x0018
        /*0024*/ 	.byte	0x00, 0xf0, 0x11, 0x00


	//----- nvinfo : EIATTR_KPARAM_INFO
	.align		4
.L_117:
        /*0028*/ 	.byte	0x04, 0x17
        /*002a*/ 	.short	(.L_119 - .L_118)
.L_118:
        /*002c*/ 	.word	0x00000000
        /*0030*/ 	.short	0x0003
        /*0032*/ 	.short	0x0014
        /*0034*/ 	.byte	0x00, 0xf0, 0x11, 0x00


	//----- nvinfo : EIATTR_KPARAM_INFO
	.align		4
.L_119:
        /*0038*/ 	.byte	0x04, 0x17
        /*003a*/ 	.short	(.L_121 - .L_120)
.L_120:
        /*003c*/ 	.word	0x00000000
        /*0040*/ 	.short	0x0002
        /*0042*/ 	.short	0x0010
        /*0044*/ 	.byte	0x00, 0xf0, 0x11, 0x00


	//----- nvinfo : EIATTR_KPARAM_INFO
	.align		4
.L_121:
        /*0048*/ 	.byte	0x04, 0x17
        /*004a*/ 	.short	(.L_123 - .L_122)
.L_122:
        /*004c*/ 	.word	0x00000000
        /*0050*/ 	.short	0x0001
        /*0052*/ 	.short	0x0008
        /*0054*/ 	.byte	0x00, 0xf5, 0x21, 0x00


	//----- nvinfo : EIATTR_KPARAM_INFO
	.align		4
.L_123:
        /*0058*/ 	.byte	0x04, 0x17
        /*005a*/ 	.short	(.L_125 - .L_124)
.L_124:
        /*005c*/ 	.word	0x00000000
        /*0060*/ 	.short	0x0000
        /*0062*/ 	.short	0x0000
        /*0064*/ 	.byte	0x00, 0xf5, 0x21, 0x00


	//----- nvinfo : EIATTR_SPARSE_MMA_MASK
	.align		4
.L_125:
        /*0068*/ 	.byte	0x03, 0x50
        /*006a*/ 	.short	0x0000


	//----- nvinfo : EIATTR_MAXREG_COUNT
	.align		4
        /*006c*/ 	.byte	0x03, 0x1b
        /*006e*/ 	.short	0x00ff


	//----- nvinfo : EIATTR_MERCURY_ISA_VERSION
	.align		4
        /*0070*/ 	.byte	0x03, 0x5f
        /*0072*/ 	.short	0x0101


	//----- nvinfo : EIATTR_VRC_CTA_INIT_COUNT
	.align		4
        /*0074*/ 	.byte	0x02, 0x4a
	.zero		1
	.zero		1


	//----- nvinfo : EIATTR_EXIT_INSTR_OFFSETS
	.align		4
        /*0078*/ 	.byte	0x04, 0x1c
        /*007a*/ 	.short	(.L_127 - .L_126)


	//   ....[0]....
.L_126:
        /*007c*/ 	.word	0x00000080


	//   ....[1]....
        /*0080*/ 	.word	0x00000270


	//----- nvinfo : EIATTR_CBANK_PARAM_SIZE
	.align		4
.L_127:
        /*0084*/ 	.byte	0x03, 0x19
        /*0086*/ 	.short	0x0020


	//----- nvinfo : EIATTR_PARAM_CBANK
	.align		4
        /*0088*/ 	.byte	0x04, 0x0a
        /*008a*/ 	.short	(.L_129 - .L_128)
	.align		4
.L_128:
        /*008c*/ 	.word	index@(.nv.constant0.copy2d_f64)
        /*0090*/ 	.short	0x0380
        /*0092*/ 	.short	0x0020


	//----- nvinfo : EIATTR_SW_WAR
	.align		4
.L_129:
        /*0094*/ 	.byte	0x04, 0x36
        /*0096*/ 	.short	(.L_131 - .L_130)
.L_130:
        /*0098*/ 	.word	0x00000008
.L_131:


//--------------------- .nv.info.copy2d_f32       --------------------------
	.section	.nv.info.copy2d_f32,"",@"SHT_CUDA_INFO"
	.sectionflags	@""
	.align	4


	//----- nvinfo : EIATTR_CUDA_API_VERSION
	.align		4
        /*0000*/ 	.byte	0x04, 0x37
        /*0002*/ 	.short	(.L_133 - .L_132)
.L_132:
        /*0004*/ 	.word	0x00000082


	//----- nvinfo : EIATTR_KPARAM_INFO
	.align		4
.L_133:
        /*0008*/ 	.byte	0x04, 0x17
        /*000a*/ 	.short	(.L_135 - .L_134)
.L_134:
        /*000c*/ 	.word	0x00000000
        /*0010*/ 	.short	0x0005
        /*0012*/ 	.short	0x001c
        /*0014*/ 	.byte	0x00, 0xf0, 0x11, 0x00


	//----- nvinfo : EIATTR_KPARAM_INFO
	.align		4
.L_135:
        /*0018*/ 	.byte	0x04, 0x17
        /*001a*/ 	.short	(.L_137 - .L_136)
.L_136:
        /*001c*/ 	.word	0x00000000
        /*0020*/ 	.short	0x0004
        /*0022*/ 	.short	0x0018
        /*0024*/ 	.byte	0x00, 0xf0, 0x11, 0x00


	//----- nvinfo : EIATTR_KPARAM_INFO
	.align		4
.L_137:
        /*0028*/ 	.byte	0x04, 0x17
        /*002a*/ 	.short	(.L_139 - .L_138)
.L_138:
        /*002c*/ 	.word	0x00000000
        /*0030*/ 	.short	0x0003
        /*0032*/ 	.short	0x0014
        /*0034*/ 	.byte	0x00, 0xf0, 0x11, 0x00


	//----- nvinfo : EIATTR_KPARAM_INFO
	.align		4
.L_139:
        /*0038*/ 	.byte	0x04, 0x17
        /*003a*/ 	.short	(.L_141 - .L_140)
.L_140:
        /*003c*/ 	.word	0x00000000
        /*0040*/ 	.short	0x0002
        /*0042*/ 	.short	0x0010
        /*0044*/ 	.byte	0x00, 0xf0, 0x11, 0x00


	//----- nvinfo : EIATTR_KPARAM_INFO
	.align		4
.L_141:
        /*0048*/ 	.byte	0x04, 0x17
        /*004a*/ 	.short	(.L_143 - .L_142)
.L_142:
        /*004c*/ 	.word	0x00000000
        /*0050*/ 	.short	0x0001
        /*0052*/ 	.short	0x0008
        /*0054*/ 	.byte	0x00, 0xf5, 0x21, 0x00


	//----- nvinfo : EIATTR_KPARAM_INFO
	.align		4
.L_143:
        /*0058*/ 	.byte	0x04, 0x17
        /*005a*/ 	.short	(.L_145 - .L_144)
.L_144:
        /*005c*/ 	.word	0x00000000
        /*0060*/ 	.short	0x0000
        /*0062*/ 	.short	0x0000
        /*0064*/ 	.byte	0x00, 0xf5, 0x21, 0x00


	//----- nvinfo : EIATTR_SPARSE_MMA_MASK
	.align		4
.L_145:
        /*0068*/ 	.byte	0x03, 0x50
        /*006a*/ 	.short	0x0000


	//----- nvinfo : EIATTR_MAXREG_COUNT
	.align		4
        /*006c*/ 	.byte	0x03, 0x1b
        /*006e*/ 	.short	0x00ff


	//----- nvinfo : EIATTR_MERCURY_ISA_VERSION
	.align		4
        /*0070*/ 	.byte	0x03, 0x5f
        /*0072*/ 	.short	0x0101


	//----- nvinfo : EIATTR_VRC_CTA_INIT_COUNT
	.align		4
        /*0074*/ 	.byte	0x02, 0x4a
	.zero		1
	.zero		1


	//----- nvinfo : EIATTR_EXIT_INSTR_OFFSETS
	.align		4
        /*0078*/ 	.byte	0x04, 0x1c
        /*007a*/ 	.short	(.L_147 - .L_146)


	//   ....[0]....
.L_146:
        /*007c*/ 	.word	0x00000080


	//   ....[1]....
        /*0080*/ 	.word	0x00000270


	//----- nvinfo : EIATTR_CBANK_PARAM_SIZE
	.align		4
.L_147:
        /*0084*/ 	.byte	0x03, 0x19
        /*0086*/ 	.short	0x0020


	//----- nvinfo : EIATTR_PARAM_CBANK
	.align		4
        /*0088*/ 	.byte	0x04, 0x0a
        /*008a*/ 	.short	(.L_149 - .L_148)
	.align		4
.L_148:
        /*008c*/ 	.word	index@(.nv.constant0.copy2d_f32)
        /*0090*/ 	.short	0x0380
        /*0092*/ 	.short	0x0020


	//----- nvinfo : EIATTR_SW_WAR
	.align		4
.L_149:
        /*0094*/ 	.byte	0x04, 0x36
        /*0096*/ 	.short	(.L_151 - .L_150)
.L_150:
        /*0098*/ 	.word	0x00000008
.L_151:


//--------------------- .nv.info.fill_u8          --------------------------
	.section	.nv.info.fill_u8,"",@"SHT_CUDA_INFO"
	.sectionflags	@""
	.align	4


	//----- nvinfo : EIATTR_CUDA_API_VERSION
	.align		4
        /*0000*/ 	.byte	0x04, 0x37
        /*0002*/ 	.short	(.L_153 - .L_152)
.L_152:
        /*0004*/ 	.word	0x00000082


	//----- nvinfo : EIATTR_KPARAM_INFO
	.align		4
.L_153:
        /*0008*/ 	.byte	0x04, 0x17
        /*000a*/ 	.short	(.L_155 - .L_154)
.L_154:
        /*000c*/ 	.word	0x00000000
        /*0010*/ 	.short	0x0002
        /*0012*/ 	.short	0x0010
        /*0014*/ 	.byte	0x00, 0xf0, 0x21, 0x00


	//----- nvinfo : EIATTR_KPARAM_INFO
	.align		4
.L_155:
        /*0018*/ 	.byte	0x04, 0x17
        /*001a*/ 	.short	(.L_157 - .L_156)
.L_156:
        /*001c*/ 	.word	0x00000000
        /*0020*/ 	.short	0x0001
        /*0022*/ 	.short	0x0008
        /*0024*/ 	.byte	0x00, 0xf0, 0x05, 0x00


	//----- nvinfo : EIATTR_KPARAM_INFO
	.align		4
.L_157:
        /*0028*/ 	.byte	0x04, 0x17
        /*002a*/ 	.short	(.L_159 - .L_158)
.L_158:
        /*002c*/ 	.word	0x00000000
        /*0030*/ 	.short	0x0000
        /*0032*/ 	.short	0x0000
        /*0034*/ 	.byte	0x00, 0xf5, 0x21, 0x00


	//----- nvinfo : EIATTR_SPARSE_MMA_MASK
	.align		4
.L_159:
        /*0038*/ 	.byte	0x03, 0x50
        /*003a*/ 	.short	0x0000


	//----- nvinfo : EIATTR_MAXREG_COUNT
	.align		4
        /*003c*/ 	.byte	0x03, 0x1b
        /*003e*/ 	.short	0x00ff


	//----- nvinfo : EIATTR_MERCURY_ISA_VERSION
	.align		4
        /*0040*/ 	.byte	0x03, 0x5f
        /*0042*/ 	.short	0x0101


	//----- nvinfo : EIATTR_VRC_CTA_INIT_COUNT
	.align		4
        /*0044*/ 	.byte	0x02, 0x4a
	.zero		1
	.zero		1


	//----- nvinfo : EIATTR_EXIT_INSTR_OFFSETS
	.align		4
        /*0048*/ 	.byte	0x04, 0x1c
        /*004a*/ 	.short	(.L_161 - .L_160)


	//   ....[0]....
.L_160:
        /*004c*/ 	.word	0x00000080


	//   ....[1]....
        /*0050*/ 	.word	0x000000f0


	//----- nvinfo : EIATTR_CBANK_PARAM_SIZE
	.align		4
.L_161:
        /*0054*/ 	.byte	0x03, 0x19
        /*0056*/ 	.short	0x0018


	//----- nvinfo : EIATTR_PARAM_CBANK
	.align		4
        /*0058*/ 	.byte	0x04, 0x0a
        /*005a*/ 	.short	(.L_163 - .L_162)
	.align		4
.L_162:
        /*005c*/ 	.word	index@(.nv.constant0.fill_u8)
        /*0060*/ 	.short	0x0380
        /*0062*/ 	.short	0x0018


	//----- nvinfo : EIATTR_SW_WAR
	.align		4
.L_163:
        /*0064*/ 	.byte	0x04, 0x36
        /*0066*/ 	.short	(.L_165 - .L_164)
.L_164:
        /*0068*/ 	.word	0x00000008
.L_165:


//--------------------- .nv.info.fill_i64         --------------------------
	.section	.nv.info.fill_i64,"",@"SHT_CUDA_INFO"
	.sectionflags	@""
	.align	4


	//----- nvinfo : EIATTR_CUDA_API_VERSION
	.align		4
        /*0000*/ 	.byte	0x04, 0x37
        /*0002*/ 	.short	(.L_167 - .L_166)
.L_166:
        /*0004*/ 	.word	0x00000082


	//----- nvinfo : EIATTR_KPARAM_INFO
	.align		4
.L_167:
        /*0008*/ 	.byte	0x04, 0x17
        /*000a*/ 	.short	(.L_169 - .L_168)
.L_168:
        /*000c*/ 	.word	0x00000000
        /*0010*/ 	.short	0x0002
        /*0012*/ 	.short	0x0010
        /*0014*/ 	.byte	0x00, 0xf0, 0x21, 0x00


	//----- nvinfo : EIATTR_KPARAM_INFO
	.align		4
.L_169:
        /*0018*/ 	.byte	0x04, 0x17
        /*001a*/ 	.short	(.L_171 - .L_170)
.L_170:
        /*001c*/ 	.word	0x00000000
        /*0020*/ 	.short	0x0001
        /*0022*/ 	.short	0x0008
        /*0024*/ 	.byte	0x00, 0xf0, 0x21, 0x00


	//----- nvinfo : EIATTR_KPARAM_INFO
	.align		4
.L_171:
        /*0028*/ 	.byte	0x04, 0x17
        /*002a*/ 	.short	(.L_173 - .L_172)
.L_172:
        /*002c*/ 	.word	0x00000000
        /*0030*/ 	.short	0x0000
        /*0032*/ 	.short	0x0000
        /*0034*/ 	.byte	0x00, 0xf5, 0x21, 0x00


	//----- nvinfo : EIATTR_SPARSE_MMA_MASK
	.align		4
.L_173:
        /*0038*/ 	.byte	0x03, 0x50
        /*003a*/ 	.short	0x0000


	//----- nvinfo : EIATTR_MAXREG_COUNT
	.align		4
        /*003c*/ 	.byte	0x03, 0x1b
        /*003e*/ 	.short	0x00ff


	//----- nvinfo : EIATTR_MERCURY_ISA_VERSION
	.align		4
        /*0040*/ 	.byte	0x03, 0x5f
        /*0042*/ 	.short	0x0101


	//----- nvinfo : EIATTR_VRC_CTA_INIT_COUNT
	.align		4
        /*0044*/ 	.byte	0x02, 0x4a
	.zero		1
	.zero		1


	//----- nvinfo : EIATTR_EXIT_INSTR_OFFSETS
	.align		4
        /*0048*/ 	.byte	0x04, 0x1c
        /*004a*/ 	.short	(.L_175 - .L_174)


	//   ....[0]....
.L_174:
        /*004c*/ 	.word	0x00000080


	//   ....[1]....
        /*0050*/ 	.word	0x000000f0


	//----- nvinfo : EIATTR_CBANK_PARAM_SIZE
	.align		4
.L_175:
        /*0054*/ 	.byte	0x03, 0x19
        /*0056*/ 	.short	0x0018


	//----- nvinfo : EIATTR_PARAM_CBANK
	.align		4
        /*0058*/ 	.byte	0x04, 0x0a
        /*005a*/ 	.short	(.L_177 - .L_176)
	.align		4
.L_176:
        /*005c*/ 	.word	index@(.nv.constant0.fill_i64)
        /*0060*/ 	.short	0x0380
        /*0062*/ 	.short	0x0018


	//----- nvinfo : EIATTR_SW_WAR
	.align		4
.L_177:
        /*0064*/ 	.byte	0x04, 0x36
        /*0066*/ 	.short	(.L_179 - .L_178)
.L_178:
        /*0068*/ 	.word	0x00000008
.L_179:


//--------------------- .nv.info.fill_f64         --------------------------
	.section	.nv.info.fill_f64,"",@"SHT_CUDA_INFO"
	.sectionflags	@""
	.align	4


	//----- nvinfo : EIATTR_CUDA_API_VERSION
	.align		4
        /*0000*/ 	.byte	0x04, 0x37
        /*0002*/ 	.short	(.L_181 - .L_180)
.L_180:
        /*0004*/ 	.word	0x00000082


	//----- nvinfo : EIATTR_KPARAM_INFO
	.align		4
.L_181:
        /*0008*/ 	.byte	0x04, 0x17
        /*000a*/ 	.short	(.L_183 - .L_182)
.L_182:
        /*000c*/ 	.word	0x00000000
        /*0010*/ 	.short	0x0002
        /*0012*/ 	.short	0x0010
        /*0014*/ 	.byte	0x00, 0xf0, 0x21, 0x00


	//----- nvinfo : EIATTR_KPARAM_INFO
	.align		4
.L_183:
        /*0018*/ 	.byte	0x04, 0x17
        /*001a*/ 	.short	(.L_185 - .L_184)
.L_184:
        /*001c*/ 	.word	0x00000000
        /*0020*/ 	.short	0x0001
        /*0022*/ 	.short	0x0008
        /*0024*/ 	.byte	0x00, 0xf0, 0x21, 0x00


	//----- nvinfo : EIATTR_KPARAM_INFO
	.align		4
.L_185:
        /*0028*/ 	.byte	0x04, 0x17
        /*002a*/ 	.short	(.L_187 - .L_186)
.L_186:
        /*002c*/ 	.word	0x00000000
        /*0030*/ 	.short	0x0000
        /*0032*/ 	.short	0x0000
        /*0034*/ 	.byte	0x00, 0xf5, 0x21, 0x00


	//----- nvinfo : EIATTR_SPARSE_MMA_MASK
	.align		4
.L_187:
        /*0038*/ 	.byte	0x03, 0x50
        /*003a*/ 	.short	0x0000


	//----- nvinfo : EIATTR_MAXREG_COUNT
	.align		4
        /*003c*/ 	.byte	0x03, 0x1b
        /*003e*/ 	.short	0x00ff


	//----- nvinfo : EIATTR_MERCURY_ISA_VERSION
	.align		4
        /*0040*/ 	.byte	0x03, 0x5f
        /*0042*/ 	.short	0x0101


	//----- nvinfo : EIATTR_VRC_CTA_INIT_COUNT
	.align		4
        /*0044*/ 	.byte	0x02, 0x4a
	.zero		1
	.zero		1


	//----- nvinfo : EIATTR_EXIT_INSTR_OFFSETS
	.align		4
        /*0048*/ 	.byte	0x04, 0x1c
        /*004a*/ 	.short	(.L_189 - .L_188)


	//   ....[0]....
.L_188:
        /*004c*/ 	.word	0x00000080


	//   ....[1]....
        /*0050*/ 	.word	0x000000f0


	//----- nvinfo : EIATTR_CBANK_PARAM_SIZE
	.align		4
.L_189:
        /*0054*/ 	.byte	0x03, 0x19
        /*0056*/ 	.short	0x0018


	//----- nvinfo : EIATTR_PARAM_CBANK
	.align		4
        /*0058*/ 	.byte	0x04, 0x0a
        /*005a*/ 	.short	(.L_191 - .L_190)
	.align		4
.L_190:
        /*005c*/ 	.word	index@(.nv.constant0.fill_f64)
        /*0060*/ 	.short	0x0380
        /*0062*/ 	.short	0x0018


	//----- nvinfo : EIATTR_SW_WAR
	.align		4
.L_191:
        /*0064*/ 	.byte	0x04, 0x36
        /*0066*/ 	.short	(.L_193 - .L_192)
.L_192:
        /*0068*/ 	.word	0x00000008
.L_193:


//--------------------- .nv.info.fill_f32         --------------------------
	.section	.nv.info.fill_f32,"",@"SHT_CUDA_INFO"
	.sectionflags	@""
	.align	4


	//----- nvinfo : EIATTR_CUDA_API_VERSION
	.align		4
        /*0000*/ 	.byte	0x04, 0x37
        /*0002*/ 	.short	(.L_195 - .L_194)
.L_194:
        /*0004*/ 	.word	0x00000082


	//----- nvinfo : EIATTR_KPARAM_INFO
	.align		4
.L_195:
        /*0008*/ 	.byte	0x04, 0x17
        /*000a*/ 	.short	(.L_197 - .L_196)
.L_196:
        /*000c*/ 	.word	0x00000000
        /*0010*/ 	.short	0x0002
        /*0012*/ 	.short	0x0010
        /*0014*/ 	.byte	0x00, 0xf0, 0x21, 0x00


	//----- nvinfo : EIATTR_KPARAM_INFO
	.align		4
.L_197:
        /*0018*/ 	.byte	0x04, 0x17
        /*001a*/ 	.short	(.L_199 - .L_198)
.L_198:
        /*001c*/ 	.word	0x00000000
        /*0020*/ 	.short	0x0001
        /*0022*/ 	.short	0x0008
        /*0024*/ 	.byte	0x00, 0xf0, 0x11, 0x00


	//----- nvinfo : EIATTR_KPARAM_INFO
	.align		4
.L_199:
        /*0028*/ 	.byte	0x04, 0x17
        /*002a*/ 	.short	(.L_201 - .L_200)
.L_200:
        /*002c*/ 	.word	0x00000000
        /*0030*/ 	.short	0x0000
        /*0032*/ 	.short	0x0000
        /*0034*/ 	.byte	0x00, 0xf5, 0x21, 0x00


	//----- nvinfo : EIATTR_SPARSE_MMA_MASK
	.align		4
.L_201:
        /*0038*/ 	.byte	0x03, 0x50
        /*003a*/ 	.short	0x0000


	//----- nvinfo : EIATTR_MAXREG_COUNT
	.align		4
        /*003c*/ 	.byte	0x03, 0x1b
        /*003e*/ 	.short	0x00ff


	//----- nvinfo : EIATTR_MERCURY_ISA_VERSION
	.align		4
        /*0040*/ 	.byte	0x03, 0x5f
        /*0042*/ 	.short	0x0101


	//----- nvinfo : EIATTR_VRC_CTA_INIT_COUNT
	.align		4
        /*0044*/ 	.byte	0x02, 0x4a
	.zero		1
	.zero		1


	//----- nvinfo : EIATTR_EXIT_INSTR_OFFSETS
	.align		4
        /*0048*/ 	.byte	0x04, 0x1c
        /*004a*/ 	.short	(.L_203 - .L_202)


	//   ....[0]....
.L_202:
        /*004c*/ 	.word	0x00000080


	//   ....[1]....
        /*0050*/ 	.word	0x000000f0


	//----- nvinfo : EIATTR_CBANK_PARAM_SIZE
	.align		4
.L_203:
        /*0054*/ 	.byte	0x03, 0x19
        /*0056*/ 	.short	0x0018


	//----- nvinfo : EIATTR_PARAM_CBANK
	.align		4
        /*0058*/ 	.byte	0x04, 0x0a
        /*005a*/ 	.short	(.L_205 - .L_204)
	.align		4
.L_204:
        /*005c*/ 	.word	index@(.nv.constant0.fill_f32)
        /*0060*/ 	.short	0x0380
        /*0062*/ 	.short	0x0018


	//----- nvinfo : EIATTR_SW_WAR
	.align		4
.L_205:
        /*0064*/ 	.byte	0x04, 0x36
        /*0066*/ 	.short	(.L_207 - .L_206)
.L_206:
        /*0068*/ 	.word	0x00000008
.L_207:


//--------------------- .nv.info.copy2d_f16       --------------------------
	.section	.nv.info.copy2d_f16,"",@"SHT_CUDA_INFO"
	.sectionflags	@""
	.align	4


	//----- nvinfo : EIATTR_CUDA_API_VERSION
	.align		4
        /*0000*/ 	.byte	0x04, 0x37
        /*0002*/ 	.short	(.L_209 - .L_208)
.L_208:
        /*0004*/ 	.word	0x00000082


	//----- nvinfo : EIATTR_KPARAM_INFO
	.align		4
.L_209:
        /*0008*/ 	.byte	0x04, 0x17
        /*000a*/ 	.short	(.L_211 - .L_210)
.L_210:
        /*000c*/ 	.word	0x00000000
        /*0010*/ 	.short	0x0005
        /*0012*/ 	.short	0x001c
        /*0014*/ 	.byte	0x00, 0xf0, 0x11, 0x00


	//----- nvinfo : EIATTR_KPARAM_INFO
	.align		4
.L_211:
        /*0018*/ 	.byte	0x04, 0x17
        /*001a*/ 	.short	(.L_213 - .L_212)
.L_212:
        /*001c*/ 	.word	0x00000000
        /*0020*/ 	.short	0x0004
        /*0022*/ 	.short	0x0018
        /*0024*/ 	.byte	0x00, 0xf0, 0x11, 0x00


	//----- nvinfo : EIATTR_KPARAM_INFO
	.align		4
.L_213:
        /*0028*/ 	.byte	0x04, 0x17
        /*002a*/ 	.short	(.L_215 - .L_214)
.L_214:
        /*002c*/ 	.word	0x00000000
        /*0030*/ 	.short	0x0003
        /*0032*/ 	.short	0x0014
        /*0034*/ 	.byte	0x00, 0xf0, 0x11, 0x00


	//----- nvinfo : EIATTR_KPARAM_INFO
	.align		4
.L_215:
        /*0038*/ 	.byte	0x04, 0x17
        /*003a*/ 	.short	(.L_217 - .L_216)
.L_216:
        /*003c*/ 	.word	0x00000000
        /*0040*/ 	.short	0x0002
        /*0042*/ 	.short	0x0010
        /*0044*/ 	.byte	0x00, 0xf0, 0x11, 0x00


	//----- nvinfo : EIATTR_KPARAM_INFO
	.align		4
.L_217:
        /*0048*/ 	.byte	0x04, 0x17
        /*004a*/ 	.short	(.L_219 - .L_218)
.L_218:
        /*004c*/ 	.word	0x00000000
        /*0050*/ 	.short	0x0001
        /*0052*/ 	.short	0x0008
        /*0054*/ 	.byte	0x00, 0xf5, 0x21, 0x00


	//----- nvinfo : EIATTR_KPARAM_INFO
	.align		4
.L_219:
        /*0058*/ 	.byte	0x04, 0x17
        /*005a*/ 	.short	(.L_221 - .L_220)
.L_220:
        /*005c*/ 	.word	0x00000000
        /*0060*/ 	.short	0x0000
        /*0062*/ 	.short	0x0000
        /*0064*/ 	.byte	0x00, 0xf5, 0x21, 0x00


	//----- nvinfo : EIATTR_SPARSE_MMA_MASK
	.align		4
.L_221:
        /*0068*/ 	.byte	0x03, 0x50
        /*006a*/ 	.short	0x0000


	//----- nvinfo : EIATTR_MAXREG_COUNT
	.align		4
        /*006c*/ 	.byte	0x03, 0x1b
        /*006e*/ 	.short	0x00ff


	//----- nvinfo : EIATTR_MERCURY_ISA_VERSION
	.align		4
        /*0070*/ 	.byte	0x03, 0x5f
        /*0072*/ 	.short	0x0101


	//----- nvinfo : EIATTR_VRC_CTA_INIT_COUNT
	.align		4
        /*0074*/ 	.byte	0x02, 0x4a
	.zero		1
	.zero		1


	//----- nvinfo : EIATTR_EXIT_INSTR_OFFSETS
	.align		4
        /*0078*/ 	.byte	0x04, 0x1c
        /*007a*/ 	.short	(.L_223 - .L_222)


	//   ....[0]....
.L_222:
        /*007c*/ 	.word	0x00000080


	//   ....[1]....
        /*0080*/ 	.word	0x00000270


	//----- nvinfo : EIATTR_CBANK_PARAM_SIZE
	.align		4
.L_223:
        /*0084*/ 	.byte	0x03, 0x19
        /*0086*/ 	.short	0x0020


	//----- nvinfo : EIATTR_PARAM_CBANK
	.align		4
        /*0088*/ 	.byte	0x04, 0x0a
        /*008a*/ 	.short	(.L_225 - .L_224)
	.align		4
.L_224:
        /*008c*/ 	.word	index@(.nv.constant0.copy2d_f16)
        /*0090*/ 	.short	0x0380
        /*0092*/ 	.short	0x0020


	//----- nvinfo : EIATTR_SW_WAR
	.align		4
.L_225:
        /*0094*/ 	.byte	0x04, 0x36
        /*0096*/ 	.short	(.L_227 - .L_226)
.L_226:
        /*0098*/ 	.word	0x00000008
.L_227:


//--------------------- .nv.info.fill_f16         --------------------------
	.section	.nv.info.fill_f16,"",@"SHT_CUDA_INFO"
	.sectionflags	@""
	.align	4


	//----- nvinfo : EIATTR_CUDA_API_VERSION
	.align		4
        /*0000*/ 	.byte	0x04, 0x37
        /*0002*/ 	.short	(.L_229 - .L_228)
.L_228:
        /*0004*/ 	.word	0x00000082


	//----- nvinfo : EIATTR_KPARAM_INFO
	.align		4
.L_229:
        /*0008*/ 	.byte	0x04, 0x17
        /*000a*/ 	.short	(.L_231 - .L_230)
.L_230:
        /*000c*/ 	.word	0x00000000
        /*0010*/ 	.short	0x0002
        /*0012*/ 	.short	0x0010
        /*0014*/ 	.byte	0x00, 0xf0, 0x21, 0x00


	//----- nvinfo : EIATTR_KPARAM_INFO
	.align		4
.L_231:
        /*0018*/ 	.byte	0x04, 0x17
        /*001a*/ 	.short	(.L_233 - .L_232)
.L_232:
        /*001c*/ 	.word	0x00000000
        /*0020*/ 	.short	0x0001
        /*0022*/ 	.short	0x0008
        /*0024*/ 	.byte	0x00, 0xf0, 0x09, 0x00


	//----- nvinfo : EIATTR_KPARAM_INFO
	.align		4
.L_233:
        /*0028*/ 	.byte	0x04, 0x17
        /*002a*/ 	.short	(.L_235 - .L_234)
.L_234:
        /*002c*/ 	.word	0x00000000
        /*0030*/ 	.short	0x0000
        /*0032*/ 	.short	0x0000
        /*0034*/ 	.byte	0x00, 0xf5, 0x21, 0x00


	//----- nvinfo : EIATTR_SPARSE_MMA_MASK
	.align		4
.L_235:
        /*0038*/ 	.byte	0x03, 0x50
        /*003a*/ 	.short	0x0000


	//----- nvinfo : EIATTR_MAXREG_COUNT
	.align		4
        /*003c*/ 	.byte	0x03, 0x1b
        /*003e*/ 	.short	0x00ff


	//----- nvinfo : EIATTR_MERCURY_ISA_VERSION
	.align		4
        /*0040*/ 	.byte	0x03, 0x5f
        /*0042*/ 	.short	0x0101


	//----- nvinfo : EIATTR_VRC_CTA_INIT_COUNT
	.align		4
        /*0044*/ 	.byte	0x02, 0x4a
	.zero		1
	.zero		1


	//----- nvinfo : EIATTR_EXIT_INSTR_OFFSETS
	.align		4
        /*0048*/ 	.byte	0x04, 0x1c
        /*004a*/ 	.short	(.L_237 - .L_236)


	//   ....[0]....
.L_236:
        /*004c*/ 	.word	0x00000080


	//   ....[1]....
        /*0050*/ 	.word	0x000000f0


	//----- nvinfo : EIATTR_CBANK_PARAM_SIZE
	.align		4
.L_237:
        /*0054*/ 	.byte	0x03, 0x19
        /*0056*/ 	.short	0x0018


	//----- nvinfo : EIATTR_PARAM_CBANK
	.align		4
        /*0058*/ 	.byte	0x04, 0x0a
        /*005a*/ 	.short	(.L_239 - .L_238)
	.align		4
.L_238:
        /*005c*/ 	.word	index@(.nv.constant0.fill_f16)
        /*0060*/ 	.short	0x0380
        /*0062*/ 	.short	0x0018


	//----- nvinfo : EIATTR_SW_WAR
	.align		4
.L_239:
        /*0064*/ 	.byte	0x04, 0x36
        /*0066*/ 	.short	(.L_241 - .L_240)
.L_240:
        /*0068*/ 	.word	0x00000008
.L_241:


//--------------------- .nv.info.copy2d_bf16      --------------------------
	.section	.nv.info.copy2d_bf16,"",@"SHT_CUDA_INFO"
	.sectionflags	@""
	.align	4


	//----- nvinfo : EIATTR_CUDA_API_VERSION
	.align		4
        /*0000*/ 	.byte	0x04, 0x37
        /*0002*/ 	.short	(.L_243 - .L_242)
.L_242:
        /*0004*/ 	.word	0x00000082


	//----- nvinfo : EIATTR_KPARAM_INFO
	.align		4
.L_243:
        /*0008*/ 	.byte	0x04, 0x17
        /*000a*/ 	.short	(.L_245 - .L_244)
.L_244:
        /*000c*/ 	.word	0x00000000
        /*0010*/ 	.short	0x0005
        /*0012*/ 	.short	0x001c
        /*0014*/ 	.byte	0x00, 0xf0, 0x11, 0x00


	//----- nvinfo : EIATTR_KPARAM_INFO
	.align		4
.L_245:
        /*0018*/ 	.byte	0x04, 0x17
        /*001a*/ 	.short	(.L_247 - .L_246)
.L_246:
        /*001c*/ 	.word	0x00000000
        /*0020*/ 	.short	0x0004
        /*0022*/ 	.short	0x0018
        /*0024*/ 	.byte	0x00, 0xf0, 0x11, 0x00


	//----- nvinfo : EIATTR_KPARAM_INFO
	.align		4
.L_247:
        /*0028*/ 	.byte	0x04, 0x17
        /*002a*/ 	.short	(.L_249 - .L_248)
.L_248:
        /*002c*/ 	.word	0x00000000
        /*0030*/ 	.short	0x0003
        /*0032*/ 	.short	0x0014
        /*0034*/ 	.byte	0x00, 0xf0, 0x11, 0x00


	//----- nvinfo : EIATTR_KPARAM_INFO
	.align		4
.L_249:
        /*0038*/ 	.byte	0x04, 0x17
        /*003a*/ 	.short	(.L_251 - .L_250)
.L_250:
        /*003c*/ 	.word	0x00000000
        /*0040*/ 	.short	0x0002
        /*0042*/ 	.short	0x0010
        /*0044*/ 	.byte	0x00, 0xf0, 0x11, 0x00


	//----- nvinfo : EIATTR_KPARAM_INFO
	.align		4
.L_251:
        /*0048*/ 	.byte	0x04, 0x17
        /*004a*/ 	.short	(.L_253 - .L_252)
.L_252:
        /*004c*/ 	.word	0x00000000
        /*0050*/ 	.short	0x0001
        /*0052*/ 	.short	0x0008
        /*0054*/ 	.byte	0x00, 0xf5, 0x21, 0x00


	//----- nvinfo : EIATTR_KPARAM_INFO
	.align		4
.L_253:
        /*0058*/ 	.byte	0x04, 0x17
        /*005a*/ 	.short	(.L_255 - .L_254)
.L_254:
        /*005c*/ 	.word	0x00000000
        /*0060*/ 	.short	0x0000
        /*0062*/ 	.short	0x0000
        /*0064*/ 	.byte	0x00, 0xf5, 0x21, 0x00


	//----- nvinfo : EIATTR_SPARSE_MMA_MASK
	.align		4
.L_255:
        /*0068*/ 	.byte	0x03, 0x50
        /*006a*/ 	.short	0x0000


	//----- nvinfo : EIATTR_MAXREG_COUNT
	.align		4
        /*006c*/ 	.byte	0x03, 0x1b
        /*006e*/ 	.short	0x00ff


	//----- nvinfo : EIATTR_MERCURY_ISA_VERSION
	.align		4
        /*0070*/ 	.byte	0x03, 0x5f
        /*0072*/ 	.short	0x0101


	//----- nvinfo : EIATTR_VRC_CTA_INIT_COUNT
	.align		4
        /*0074*/ 	.byte	0x02, 0x4a
	.zero		1
	.zero		1


	//----- nvinfo : EIATTR_EXIT_INSTR_OFFSETS
	.align		4
        /*0078*/ 	.byte	0x04, 0x1c
        /*007a*/ 	.short	(.L_257 - .L_256)


	//   ....[0]....
.L_256:
        /*007c*/ 	.word	0x00000080


	//   ....[1]....
        /*0080*/ 	.word	0x00000270


	//----- nvinfo : EIATTR_CBANK_PARAM_SIZE
	.align		4
.L_257:
        /*0084*/ 	.byte	0x03, 0x19
        /*0086*/ 	.short	0x0020


	//----- nvinfo : EIATTR_PARAM_CBANK
	.align		4
        /*0088*/ 	.byte	0x04, 0x0a
        /*008a*/ 	.short	(.L_259 - .L_258)
	.align		4
.L_258:
        /*008c*/ 	.word	index@(.nv.constant0.copy2d_bf16)
        /*0090*/ 	.short	0x0380
        /*0092*/ 	.short	0x0020


	//----- nvinfo : EIATTR_SW_WAR
	.align		4
.L_259:
        /*0094*/ 	.byte	0x04, 0x36
        /*0096*/ 	.short	(.L_261 - .L_260)
.L_260:
        /*0098*/ 	.word	0x00000008
.L_261:


//--------------------- .nv.info.fill_bf16        --------------------------
	.section	.nv.info.fill_bf16,"",@"SHT_CUDA_INFO"
	.sectionflags	@""
	.align	4


	//----- nvinfo : EIATTR_CUDA_API_VERSION
	.align		4
        /*0000*/ 	.byte	0x04, 0x37
        /*0002*/ 	.short	(.L_263 - .L_262)
.L_262:
        /*0004*/ 	.word	0x00000082


	//----- nvinfo : EIATTR_KPARAM_INFO
	.align		4
.L_263:
        /*0008*/ 	.byte	0x04, 0x17
        /*000a*/ 	.short	(.L_265 - .L_264)
.L_264:
        /*000c*/ 	.word	0x00000000
        /*0010*/ 	.short	0x0002
        /*0012*/ 	.short	0x0010
        /*0014*/ 	.byte	0x00, 0xf0, 0x21, 0x00


	//----- nvinfo : EIATTR_KPARAM_INFO
	.align		4
.L_265:
        /*0018*/ 	.byte	0x04, 0x17
        /*001a*/ 	.short	(.L_267 - .L_266)
.L_266:
        /*001c*/ 	.word	0x00000000
        /*0020*/ 	.short	0x0001
        /*0022*/ 	.short	0x0008
        /*0024*/ 	.byte	0x00, 0xf0, 0x09, 0x00


	//----- nvinfo : EIATTR_KPARAM_INFO
	.align		4
.L_267:
        /*0028*/ 	.byte	0x04, 0x17
        /*002a*/ 	.short	(.L_269 - .L_268)
.L_268:
        /*002c*/ 	.word	0x00000000
        /*0030*/ 	.short	0x0000
        /*0032*/ 	.short	0x0000
        /*0034*/ 	.byte	0x00, 0xf5, 0x21, 0x00


	//----- nvinfo : EIATTR_SPARSE_MMA_MASK
	.align		4
.L_269:
        /*0038*/ 	.byte	0x03, 0x50
        /*003a*/ 	.short	0x0000


	//----- nvinfo : EIATTR_MAXREG_COUNT
	.align		4
        /*003c*/ 	.byte	0x03, 0x1b
        /*003e*/ 	.short	0x00ff


	//----- nvinfo : EIATTR_MERCURY_ISA_VERSION
	.align		4
        /*0040*/ 	.byte	0x03, 0x5f
        /*0042*/ 	.short	0x0101


	//----- nvinfo : EIATTR_VRC_CTA_INIT_COUNT
	.align		4
        /*0044*/ 	.byte	0x02, 0x4a
	.zero		1
	.zero		1


	//----- nvinfo : EIATTR_EXIT_INSTR_OFFSETS
	.align		4
        /*0048*/ 	.byte	0x04, 0x1c
        /*004a*/ 	.short	(.L_271 - .L_270)


	//   ....[0]....
.L_270:
        /*004c*/ 	.word	0x00000080


	//   ....[1]....
        /*0050*/ 	.word	0x000000f0


	//----- nvinfo : EIATTR_CBANK_PARAM_SIZE
	.align		4
.L_271:
        /*0054*/ 	.byte	0x03, 0x19
        /*0056*/ 	.short	0x0018


	//----- nvinfo : EIATTR_PARAM_CBANK
	.align		4
        /*0058*/ 	.byte	0x04, 0x0a
        /*005a*/ 	.short	(.L_273 - .L_272)
	.align		4
.L_272:
        /*005c*/ 	.word	index@(.nv.constant0.fill_bf16)
        /*0060*/ 	.short	0x0380
        /*0062*/ 	.short	0x0018


	//----- nvinfo : EIATTR_SW_WAR
	.align		4
.L_273:
        /*0064*/ 	.byte	0x04, 0x36
        /*0066*/ 	.short	(.L_275 - .L_274)
.L_274:
        /*0068*/ 	.word	0x00000008
.L_275:


//--------------------- .nv.callgraph             --------------------------
	.section	.nv.callgraph,"",@"SHT_CUDA_CALLGRAPH"
	.align	4
	.sectionentsize	8
	.align		4
        /*0000*/ 	.word	0x00000000
	.align		4
        /*0004*/ 	.word	0xffffffff
	.align		4
        /*0008*/ 	.word	0x00000000
	.align		4
        /*000c*/ 	.word	0xfffffffe
	.align		4
        /*0010*/ 	.word	0x00000000
	.align		4
        /*0014*/ 	.word	0xfffffffd
	.align		4
        /*0018*/ 	.word	0x00000000
	.align		4
        /*001c*/ 	.word	0xfffffffc


//--------------------- .text.copy2d_u8           --------------------------
	.section	.text.copy2d_u8,"ax",@progbits
	.align	128
        .global         copy2d_u8
        .type           copy2d_u8,@function
        .size           copy2d_u8,(.L_x_12 - copy2d_u8)
        .other          copy2d_u8,@"STO_CUDA_ENTRY STV_DEFAULT"
copy2d_u8:
.text.copy2d_u8:
[----:B------:R-:W-:Y:S01]  /*0000*/  LDC R1, c[0x0][0x37c] ;  /* 0x0000df00ff017b82 */ /* 0x000fe20000000800 */
[----:B------:R-:W0:Y:S07]  /*0010*/  S2R R3, SR_TID.X ;  /* 0x0000000000037919 */ /* 0x000e2e0000002100 */
[----:B------:R-:W0:Y:S01]  /*0020*/  S2UR UR6, SR_CTAID.X ;  /* 0x00000000000679c3 */ /* 0x000e220000002500 */
[----:B------:R-:W1:Y:S07]  /*0030*/  LDCU.64 UR4, c[0x0][0x390] ;  /* 0x00007200ff0477ac */ /* 0x000e6e0008000a00 */
[----:B------:R-:W0:Y:S01]  /*0040*/  LDC R0, c[0x0][0x360] ;  /* 0x0000d800ff007b82 */ /* 0x000e220000000800 */
[----:B-1----:R-:W-:Y:S01]  /*0050*/  UIMAD UR4, UR5, UR4, URZ ;  /* 0x00000004050472a4 */ /* 0x002fe2000f8e02ff */
[----:B0-----:R-:W-:-:S05]  /*0060*/  IMAD R0, R0, UR6, R3 ;  /* 0x0000000600007c24 */ /* 0x001fca000f8e0203 */
[----:B------:R-:W-:-:S13]  /*0070*/  ISETP.GE.U32.AND P0, PT, R0, UR4, PT ;  /* 0x0000000400007c0c */ /* 0x000fda000bf06070 */
[----:B------:R-:W-:Y:S05]  /*0080*/  @P0 EXIT ;  /* 0x000000000000094d */ /* 0x000fea0003800000 */
[----:B------:R-:W0:Y:S01]  /*0090*/  I2F.U32.RP R4, UR5 ;  /* 0x0000000500047d06 */ /* 0x000e220008209000 */
[----:B------:R-:W-:Y:S01]  /*00a0*/  ISETP.NE.U32.AND P2, PT, RZ, UR5, PT ;  /* 0x00000005ff007c0c */ /* 0x000fe2000bf45070 */
[----:B------:R-:W1:Y:S01]  /*00b0*/  LDCU.64 UR8, c[0x0][0x398] ;  /* 0x00007300ff0877ac */ /* 0x000e620008000a00 */
[----:B------:R-:W2:Y:S01]  /*00c0*/  LDCU.128 UR12, c[0x0][0x380] ;  /* 0x00007000ff0c77ac */ /* 0x000ea20008000c00 */
[----:B------:R-:W3:Y:S04]  /*00d0*/  LDCU.64 UR6, c[0x0][0x358] ;  /* 0x00006b00ff0677ac */ /* 0x000ee80008000a00 */
[----:B0-----:R-:W0:Y:S02]  /*00e0*/  MUFU.RCP R4, R4 ;  /* 0x0000000400047308 */ /* 0x001e240000001000 */
[----:B0-----:R-:W-:-:S06]  /*00f0*/  IADD3 R2, PT, PT, R4, 0xffffffe, RZ ;  /* 0x0ffffffe04027810 */ /* 0x001fcc0007ffe0ff */
[----:B------:R0:W4:Y:S02]  /*0100*/  F2I.FTZ.U32.TRUNC.NTZ R3, R2 ;  /* 0x0000000200037305 */ /* 0x000124000021f000 */
[----:B0-----:R-:W-:Y:S02]  /*0110*/  HFMA2 R2, -RZ, RZ, 0, 0 ;  /* 0x00000000ff027431 */ /* 0x001fe400000001ff */
[----:B----4-:R-:W-:-:S04]  /*0120*/  IMAD.MOV R5, RZ, RZ, -R3 ;  /* 0x000000ffff057224 */ /* 0x010fc800078e0a03 */
[----:B------:R-:W-:-:S04]  /*0130*/  IMAD R5, R5, UR5, RZ ;  /* 0x0000000505057c24 */ /* 0x000fc8000f8e02ff */
[----:B------:R-:W-:-:S06]  /*0140*/  IMAD.HI.U32 R3, R3, R5, R2 ;  /* 0x0000000503037227 */ /* 0x000fcc00078e0002 */
[----:B------:R-:W-:-:S04]  /*0150*/  IMAD.HI.U32 R5, R3, R0, RZ ;  /* 0x0000000003057227 */ /* 0x000fc800078e00ff */
[----:B------:R-:W-:-:S04]  /*0160*/  IMAD.MOV R3, RZ, RZ, -R5 ;  /* 0x000000ffff037224 */ /* 0x000fc800078e0a05 */
[----:B------:R-:W-:-:S05]  /*0170*/  IMAD R3, R3, UR5, R0 ;  /* 0x0000000503037c24 */ /* 0x000fca000f8e0200 */
[----:B------:R-:W-:-:S13]  /*0180*/  ISETP.GE.U32.AND P0, PT, R3, UR5, PT ;  /* 0x0000000503007c0c */ /* 0x000fda000bf06070 */
[----:B------:R-:W-:Y:S01]  /*0190*/  @P0 IADD3 R3, PT, PT, R3, -UR5, RZ ;  /* 0x8000000503030c10 */ /* 0x000fe2000fffe0ff */
[----:B------:R-:W-:-:S03]  /*01a0*/  @P0 VIADD R5, R5, 0x1 ;  /* 0x0000000105050836 */ /* 0x000fc60000000000 */
[----:B------:R-:W-:-:S13]  /*01b0*/  ISETP.GE.U32.AND P1, PT, R3, UR5, PT ;  /* 0x0000000503007c0c */ /* 0x000fda000bf26070 */
[----:B------:R-:W-:Y:S02]  /*01c0*/  @P1 IADD3 R5, PT, PT, R5, 0x1, RZ ;  /* 0x0000000105051810 */ /* 0x000fe40007ffe0ff */
[----:B------:R-:W-:-:S05]  /*01d0*/  @!P2 LOP3.LUT R5, RZ, UR5, RZ, 0x33, !PT ;  /* 0x00000005ff05ac12 */ /* 0x000fca000f8e33ff */
[----:B------:R-:W-:-:S04]  /*01e0*/  IMAD.MOV R3, RZ, RZ, -R5 ;  /* 0x000000ffff037224 */ /* 0x000fc800078e0a05 */
[----:B------:R-:W-:-:S04]  /*01f0*/  IMAD R0, R3, UR5, R0 ;  /* 0x0000000503007c24 */ /* 0x000fc8000f8e0200 */
[----:B-1----:R-:W-:-:S05]  /*0200*/  IMAD R2, R5, UR8, R0 ;  /* 0x0000000805027c24 */ /* 0x002fca000f8e0200 */
[----:B--2---:R-:W-:-:S04]  /*0210*/  IADD3 R2, P0, PT, R2, UR12, RZ ;  /* 0x0000000c02027c10 */ /* 0x004fc8000ff1e0ff */
[----:B------:R-:W-:-:S06]  /*0220*/  IADD3.X R3, PT, PT, RZ, UR13, RZ, P0, !PT ;  /* 0x0000000dff037c10 */ /* 0x000fcc00087fe4ff */
[----:B---3--:R-:W2:Y:S01]  /*0230*/  LDG.E.U8 R3, desc[UR6][R2.64] ;  /* 0x0000000602037981 */ /* 0x008ea2000c1e1100 */
[----:B------:R-:W-:-:S05]  /*0240*/  IMAD R5, R5, UR9, R0 ;  /* 0x0000000905057c24 */ /* 0x000fca000f8e0200 */
[----:B------:R-:W-:-:S04]  /*0250*/  IADD3 R4, P0, PT, R5, UR14, RZ ;  /* 0x0000000e05047c10 */ /* 0x000fc8000ff1e0ff */
[----:B------:R-:W-:-:S05]  /*0260*/  IADD3.X R5, PT, PT, RZ, UR15, RZ, P0, !PT ;  /* 0x0000000fff057c10 */ /* 0x000fca00087fe4ff */
[----:B--2---:R-:W-:Y:S01]  /*0270*/  STG.E.U8 desc[UR6][R4.64], R3 ;  /* 0x0000000304007986 */ /* 0x004fe2000c101106 */
[----:B------:R-:W-:Y:S05]  /*0280*/  EXIT ;  /* 0x000000000000794d */ /* 0x000fea0003800000 */
.L_x_0:
[----:B------:R-:W-:-:S00]  /*0290*/  BRA `(.L_x_0) ;  /* 0xfffffffc00fc7947 */ /* 0x000fc0000383ffff */
[----:B------:R-:W-:-:S00]  /*02a0*/  NOP ;  /* 0x0000000000007918 */ /* 0x000fc00000000000 */
        /* <DEDUP_REMOVED lines=13> */
.L_x_12:


//--------------------- .text.copy2d_i64          --------------------------
	.section	.text.copy2d_i64,"ax",@progbits
	.align	128
        .global         copy2d_i64
        .type           copy2d_i64,@function
        .size           copy2d_i64,(.L_x_13 - copy2d_i64)
        .other          copy2d_i64,@"STO_CUDA_ENTRY STV_DEFAULT"
copy2d_i64:
.text.copy2d_i64:
        /* <DEDUP_REMOVED lines=12> */
[----:B------:R-:W2:Y:S05]  /*00c0*/  LDCU.64 UR6, c[0x0][0x358] ;  /* 0x00006b00ff0677ac */ /* 0x000eaa0008000a00 */
[----:B0-----:R-:W0:Y:S02]  /*00d0*/  MUFU.RCP R4, R4 ;  /* 0x0000000400047308 */ /* 0x001e240000001000 */
[----:B0-----:R-:W-:-:S06]  /*00e0*/  IADD3 R2, PT, PT, R4, 0xffffffe, RZ ;  /* 0x0ffffffe04027810 */ /* 0x001fcc0007ffe0ff */
[----:B------:R0:W3:Y:S02]  /*00f0*/  F2I.FTZ.U32.TRUNC.NTZ R3, R2 ;  /* 0x0000000200037305 */ /* 0x0000e4000021f000 */
[----:B0-----:R-:W-:Y:S01]  /*0100*/  HFMA2 R2, -RZ, RZ, 0, 0 ;  /* 0x00000000ff027431 */ /* 0x001fe200000001ff */
[----:B---3--:R-:W-:-:S05]  /*0110*/  IADD3 R5, PT, PT, RZ, -R3, RZ ;  /* 0x80000003ff057210 */ /* 0x008fca0007ffe0ff */
[----:B------:R-:W-:-:S04]  /*0120*/  IMAD R5, R5, UR5, RZ ;  /* 0x0000000505057c24 */ /* 0x000fc8000f8e02ff */
[----:B------:R-:W-:-:S06]  /*0130*/  IMAD.HI.U32 R3, R3, R5, R2 ;  /* 0x0000000503037227 */ /* 0x000fcc00078e0002 */
[----:B------:R-:W-:-:S05]  /*0140*/  IMAD.HI.U32 R6, R3, R0, RZ ;  /* 0x0000000003067227 */ /* 0x000fca00078e00ff */
[----:B------:R-:W-:-:S05]  /*0150*/  IADD3 R3, PT, PT, -R6, RZ, RZ ;  /* 0x000000ff06037210 */ /* 0x000fca0007ffe1ff */
[----:B------:R-:W-:-:S05]  /*0160*/  IMAD R3, R3, UR5, R0 ;  /* 0x0000000503037c24 */ /* 0x000fca000f8e0200 */
[----:B------:R-:W-:-:S13]  /*0170*/  ISETP.GE.U32.AND P0, PT, R3, UR5, PT ;  /* 0x0000000503007c0c */ /* 0x000fda000bf06070 */
[----:B------:R-:W-:Y:S02]  /*0180*/  @P0 IADD3 R3, PT, PT, R3, -UR5, RZ ;  /* 0x8000000503030c10 */ /* 0x000fe4000fffe0ff */
[----:B------:R-:W-:Y:S02]  /*0190*/  @P0 IADD3 R6, PT, PT, R6, 0x1, RZ ;  /* 0x0000000106060810 */ /* 0x000fe40007ffe0ff */
[----:B------:R-:W-:Y:S02]  /*01a0*/  ISETP.GE.U32.AND P1, PT, R3, UR5, PT ;  /* 0x0000000503007c0c */ /* 0x000fe4000bf26070 */
[----:B------:R-:W0:Y:S11]  /*01b0*/  LDC.64 R2, c[0x0][0x380] ;  /* 0x0000e000ff027b82 */ /* 0x000e360000000a00 */
[----:B------:R-:W-:-:S02]  /*01c0*/  @P1 IADD3 R6, PT, PT, R6, 0x1, RZ ;  /* 0x0000000106061810 */ /* 0x000fc40007ffe0ff */
[----:B------:R-:W-:-:S04]  /*01d0*/  @!P2 LOP3.LUT R6, RZ, UR5, RZ, 0x33, !PT ;  /* 0x00000005ff06ac12 */ /* 0x000fc8000f8e33ff */
[----:B------:R-:W-:-:S05]  /*01e0*/  IADD3 R7, PT, PT, -R6, RZ, RZ ;  /* 0x000000ff06077210 */ /* 0x000fca0007ffe1ff */
[----:B------:R-:W-:-:S04]  /*01f0*/  IMAD R7, R7, UR5, R0 ;  /* 0x0000000507077c24 */ /* 0x000fc8000f8e0200 */
[----:B-1----:R-:W-:-:S04]  /*0200*/  IMAD R5, R6, UR8, R7 ;  /* 0x0000000806057c24 */ /* 0x002fc8000f8e0207 */
[----:B0-----:R-:W-:Y:S02]  /*0210*/  IMAD.WIDE.U32 R2, R5, 0x8, R2 ;  /* 0x0000000805027825 */ /* 0x001fe400078e0002 */
[----:B------:R-:W0:Y:S04]  /*0220*/  LDC.64 R4, c[0x0][0x388] ;  /* 0x0000e200ff047b82 */ /* 0x000e280000000a00 */
[----:B--2---:R-:W2:Y:S01]  /*0230*/  LDG.E.64 R2, desc[UR6][R2.64] ;  /* 0x0000000602027981 */ /* 0x004ea2000c1e1b00 */
[----:B------:R-:W-:-:S04]  /*0240*/  IMAD R7, R6, UR9, R7 ;  /* 0x0000000906077c24 */ /* 0x000fc8000f8e0207 */
[----:B0-----:R-:W-:-:S05]  /*0250*/  IMAD.WIDE.U32 R4, R7, 0x8, R4 ;  /* 0x0000000807047825 */ /* 0x001fca00078e0004 */
[----:B--2---:R-:W-:Y:S01]  /*0260*/  STG.E.64 desc[UR6][R4.64], R2 ;  /* 0x0000000204007986 */ /* 0x004fe2000c101b06 */
[----:B------:R-:W-:Y:S05]  /*0270*/  EXIT ;  /* 0x000000000000794d */ /* 0x000fea0003800000 */
.L_x_1:
        /* <DEDUP_REMOVED lines=16> */
.L_x_13:


//--------------------- .text.copy2d_f64          --------------------------
	.section	.text.copy2d_f64,"ax",@progbits
	.align	128
        .global         copy2d_f64
        .type           copy2d_f64,@function
        .size           copy2d_f64,(.L_x_14 - copy2d_f64)
        .other          copy2d_f64,@"STO_CUDA_ENTRY STV_DEFAULT"
copy2d_f64:
.text.copy2d_f64:
        /* <DEDUP_REMOVED lines=40> */
.L_x_2:
        /* <DEDUP_REMOVED lines=16> */
.L_x_14:


//--------------------- .text.copy2d_f32          --------------------------
	.section	.text.copy2d_f32,"ax",@progbits
	.align	128
        .global         copy2d_f32
        .type           copy2d_f32,@function
        .size           copy2d_f32,(.L_x_15 - copy2d_f32)
        .other          copy2d_f32,@"STO_CUDA_ENTRY STV_DEFAULT"
copy2d_f32:
.text.copy2d_f32:
        /* <DEDUP_REMOVED lines=35> */
[----:B--2---:R-:W2:Y:S01]  /*0230*/  LDG.E R3, desc[UR6][R2.64] ;  /* 0x0000000602037981 */ /* 0x004ea2000c1e1900 */
[----:B------:R-:W-:-:S04]  /*0240*/  IMAD R7, R6, UR9, R7 ;  /* 0x0000000906077c24 */ /* 0x000fc8000f8e0207 */
[----:B0-----:R-:W-:-:S05]  /*0250*/  IMAD.WIDE.U32 R4, R7, 0x4, R4 ;  /* 0x0000000407047825 */ /* 0x001fca00078e0004 */
[----:B--2---:R-:W-:Y:S01]  /*0260*/  STG.E desc[UR6][R4.64], R3 ;  /* 0x0000000304007986 */ /* 0x004fe2000c101906 */
[----:B------:R-:W-:Y:S05]  /*0270*/  EXIT ;  /* 0x000000000000794d */ /* 0x000fea0003800000 */
.L_x_3:
        /* <DEDUP_REMOVED lines=16> */
.L_x_15:


//--------------------- .text.fill_u8             --------------------------
	.section	.text.fill_u8,"ax",@progbits
	.align	128
        .global         fill_u8
        .type           fill_u8,@function
        .size           fill_u8,(.L_x_16 - fill_u8)
        .other          fill_u8,@"STO_CUDA_ENTRY STV_DEFAULT"
fill_u8:
.text.fill_u8:
[----:B------:R-:W-:Y:S01]  /*0000*/  LDC R1, c[0x0][0x37c] ;  /* 0x0000df00ff017b82 */ /* 0x000fe20000000800 */
[----:B------:R-:W0:Y:S07]  /*0010*/  S2R R3, SR_TID.X ;  /* 0x0000000000037919 */ /* 0x000e2e0000002100 */
[----:B------:R-:W0:Y:S01]  /*0020*/  S2UR UR4, SR_CTAID.X ;  /* 0x00000000000479c3 */ /* 0x000e220000002500 */
[----:B------:R-:W1:Y:S07]  /*0030*/  LDCU.64 UR6, c[0x0][0x390] ;  /* 0x00007200ff0677ac */ /* 0x000e6e0008000a00 */
[----:B------:R-:W0:Y:S02]  /*0040*/  LDC R2, c[0x0][0x360] ;  /* 0x0000d800ff027b82 */ /* 0x000e240000000800 */
[----:B0-----:R-:W-:-:S05]  /*0050*/  IMAD R2, R2, UR4, R3 ;  /* 0x0000000402027c24 */ /* 0x001fca000f8e0203 */
[----:B-1----:R-:W-:-:S04]  /*0060*/  ISETP.GE.U32.AND P0, PT, R2, UR6, PT ;  /* 0x0000000602007c0c */ /* 0x002fc8000bf06070 */
[----:B------:R-:W-:-:S13]  /*0070*/  ISETP.GE.U32.AND.EX P0, PT, RZ, UR7, PT, P0 ;  /* 0x00000007ff007c0c */ /* 0x000fda000bf06100 */
[----:B------:R-:W-:Y:S05]  /*0080*/  @P0 EXIT ;  /* 0x000000000000094d */ /* 0x000fea0003800000 */
[----:B------:R-:W0:Y:S01]  /*0090*/  LDCU.64 UR6, c[0x0][0x380] ;  /* 0x00007000ff0677ac */ /* 0x000e220008000a00 */
[----:B------:R-:W1:Y:S01]  /*00a0*/  LDC.U8 R5, c[0x0][0x388] ;  /* 0x0000e200ff057b82 */ /* 0x000e620000000000 */
[----:B------:R-:W1:Y:S01]  /*00b0*/  LDCU.64 UR4, c[0x0][0x358] ;  /* 0x00006b00ff0477ac */ /* 0x000e620008000a00 */
[----:B0-----:R-:W-:-:S05]  /*00c0*/  IADD3 R2, P0, PT, R2, UR6, RZ ;  /* 0x0000000602027c10 */ /* 0x001fca000ff1e0ff */
[----:B------:R-:W-:-:S05]  /*00d0*/  IMAD.X R3, RZ, RZ, UR7, P0 ;  /* 0x00000007ff037e24 */ /* 0x000fca00080e06ff */
[----:B-1----:R-:W-:Y:S01]  /*00e0*/  STG.E.U8 desc[UR4][R2.64], R5 ;  /* 0x0000000502007986 */ /* 0x002fe2000c101104 */
[----:B------:R-:W-:Y:S05]  /*00f0*/  EXIT ;  /* 0x000000000000794d */ /* 0x000fea0003800000 */
.L_x_4:
        /* <DEDUP_REMOVED lines=16> */
.L_x_16:


//--------------------- .text.fill_i64            --------------------------
	.section	.text.fill_i64,"ax",@progbits
	.align	128
        .global         fill_i64
        .type           fill_i64,@function
        .size           fill_i64,(.L_x_17 - fill_i64)
        .other          fill_i64,@"STO_CUDA_ENTRY STV_DEFAULT"
fill_i64:
.text.fill_i64:
        /* <DEDUP_REMOVED lines=10> */
[----:B------:R-:W1:Y:S01]  /*00a0*/  LDC.64 R4, c[0x0][0x388] ;  /* 0x0000e200ff047b82 */ /* 0x000e620000000a00 */
[----:B------:R-:W1:Y:S01]  /*00b0*/  LDCU.64 UR4, c[0x0][0x358] ;  /* 0x00006b00ff0477ac */ /* 0x000e620008000a00 */
[----:B0-----:R-:W-:-:S04]  /*00c0*/  LEA R2, P0, R0, UR6, 0x3 ;  /* 0x0000000600027c11 */ /* 0x001fc8000f8018ff */
[----:B------:R-:W-:-:S05]  /*00d0*/  LEA.HI.X R3, R0, UR7, RZ, 0x3, P0 ;  /* 0x0000000700037c11 */ /* 0x000fca00080f1cff */
[----:B-1----:R-:W-:Y:S01]  /*00e0*/  STG.E.64 desc[UR4][R2.64], R4 ;  /* 0x0000000402007986 */ /* 0x002fe2000c101b04 */
[----:B------:R-:W-:Y:S05]  /*00f0*/  EXIT ;  /* 0x000000000000794d */ /* 0x000fea0003800000 */
.L_x_5:
        /* <DEDUP_REMOVED lines=16> */
.L_x_17:


//--------------------- .text.fill_f64            --------------------------
	.section	.text.fill_f64,"ax",@progbits
	.align	128
        .global         fill_f64
        .type           fill_f64,@function
        .size           fill_f64,(.L_x_18 - fill_f64)
        .other          fill_f64,@"STO_CUDA_ENTRY STV_DEFAULT"
fill_f64:
.text.fill_f64:
        /* <DEDUP_REMOVED lines=16> */
.L_x_6:
        /* <DEDUP_REMOVED lines=16> */
.L_x_18:


//--------------------- .text.fill_f32            --------------------------
	.section	.text.fill_f32,"ax",@progbits
	.align	128
        .global         fill_f32
        .type           fill_f32,@function
        .size           fill_f32,(.L_x_19 - fill_f32)
        .other          fill_f32,@"STO_CUDA_ENTRY STV_DEFAULT"
fill_f32:
.text.fill_f32:
        /* <DEDUP_REMOVED lines=10> */
[----:B------:R-:W1:Y:S01]  /*00a0*/  LDC R5, c[0x0][0x388] ;  /* 0x0000e200ff057b82 */ /* 0x000e620000000800 */
[----:B------:R-:W1:Y:S01]  /*00b0*/  LDCU.64 UR4, c[0x0][0x358] ;  /* 0x00006b00ff0477ac */ /* 0x000e620008000a00 */
[----:B0-----:R-:W-:-:S04]  /*00c0*/  LEA R2, P0, R0, UR6, 0x2 ;  /* 0x0000000600027c11 */ /* 0x001fc8000f8010ff */
[----:B------:R-:W-:-:S05]  /*00d0*/  LEA.HI.X R3, R0, UR7, RZ, 0x2, P0 ;  /* 0x0000000700037c11 */ /* 0x000fca00080f14ff */
[----:B-1----:R-:W-:Y:S01]  /*00e0*/  STG.E desc[UR4][R2.64], R5 ;  /* 0x0000000502007986 */ /* 0x002fe2000c101904 */
[----:B------:R-:W-:Y:S05]  /*00f0*/  EXIT ;  /* 0x000000000000794d */ /* 0x000fea0003800000 */
.L_x_7:
        /* <DEDUP_REMOVED lines=16> */
.L_x_19:


//--------------------- .text.copy2d_f16          --------------------------
	.section	.text.copy2d_f16,"ax",@progbits
	.align	128
        .global         copy2d_f16
        .type           copy2d_f16,@function
        .size           copy2d_f16,(.L_x_20 - copy2d_f16)
        .other          copy2d_f16,@"STO_CUDA_ENTRY STV_DEFAULT"
copy2d_f16:
.text.copy2d_f16:
        /* <DEDUP_REMOVED lines=19> */
[----:B------:R-:W-:Y:S02]  /*0130*/  IMAD.HI.U32 R3, R3, R5, R2 ;  /* 0x0000000503037227 */ /* 0x000fe400078e0002 */
[----:B------:R-:W0:Y:S04]  /*0140*/  LDC.64 R4, c[0x0][0x380] ;  /* 0x0000e000ff047b82 */ /* 0x000e280000000a00 */
[----:B------:R-:W-:-:S05]  /*0150*/  IMAD.HI.U32 R6, R3, R0, RZ ;  /* 0x0000000003067227 */ /* 0x000fca00078e00ff */
[----:B------:R-:W-:-:S05]  /*0160*/  IADD3 R3, PT, PT, -R6, RZ, RZ ;  /* 0x000000ff06037210 */ /* 0x000fca0007ffe1ff */
[----:B------:R-:W-:-:S05]  /*0170*/  IMAD R3, R3, UR5, R0 ;  /* 0x0000000503037c24 */ /* 0x000fca000f8e0200 */
[----:B------:R-:W-:-:S13]  /*0180*/  ISETP.GE.U32.AND P0, PT, R3, UR5, PT ;  /* 0x0000000503007c0c */ /* 0x000fda000bf06070 */
[----:B------:R-:W-:Y:S02]  /*0190*/  @P0 IADD3 R3, PT, PT, R3, -UR5, RZ ;  /* 0x8000000503030c10 */ /* 0x000fe4000fffe0ff */
[----:B------:R-:W-:Y:S02]  /*01a0*/  @P0 IADD3 R6, PT, PT, R6, 0x1, RZ ;  /* 0x0000000106060810 */ /* 0x000fe40007ffe0ff */
[----:B------:R-:W-:-:S13]  /*01b0*/  ISETP.GE.U32.AND P1, PT, R3, UR5, PT ;  /* 0x0000000503007c0c */ /* 0x000fda000bf26070 */
[----:B------:R-:W-:Y:S02]  /*01c0*/  @P1 IADD3 R6, PT, PT, R6, 0x1, RZ ;  /* 0x0000000106061810 */ /* 0x000fe40007ffe0ff */
[----:B------:R-:W-:-:S04]  /*01d0*/  @!P2 LOP3.LUT R6, RZ, UR5, RZ, 0x33, !PT ;  /* 0x00000005ff06ac12 */ /* 0x000fc8000f8e33ff */
[----:B------:R-:W-:-:S05]  /*01e0*/  IADD3 R7, PT, PT, -R6, RZ, RZ ;  /* 0x000000ff06077210 */ /* 0x000fca0007ffe1ff */
[----:B------:R-:W-:-:S04]  /*01f0*/  IMAD R7, R7, UR5, R0 ;  /* 0x0000000507077c24 */ /* 0x000fc8000f8e0200 */
[----:B-1----:R-:W-:-:S04]  /*0200*/  IMAD R3, R6, UR8, R7 ;  /* 0x0000000806037c24 */ /* 0x002fc8000f8e0207 */
[----:B0-----:R-:W-:Y:S02]  /*0210*/  IMAD.WIDE.U32 R4, R3, 0x2, R4 ;  /* 0x0000000203047825 */ /* 0x001fe400078e0004 */
[----:B------:R-:W0:Y:S04]  /*0220*/  LDC.64 R2, c[0x0][0x388] ;  /* 0x0000e200ff027b82 */ /* 0x000e280000000a00 */
[----:B--2---:R-:W2:Y:S01]  /*0230*/  LDG.E.U16 R5, desc[UR6][R4.64] ;  /* 0x0000000604057981 */ /* 0x004ea2000c1e1500 */
[----:B------:R-:W-:-:S04]  /*0240*/  IMAD R7, R6, UR9, R7 ;  /* 0x0000000906077c24 */ /* 0x000fc8000f8e0207 */
[----:B0-----:R-:W-:-:S05]  /*0250*/  IMAD.WIDE.U32 R2, R7, 0x2, R2 ;  /* 0x0000000207027825 */ /* 0x001fca00078e0002 */
[----:B--2---:R-:W-:Y:S01]  /*0260*/  STG.E.U16 desc[UR6][R2.64], R5 ;  /* 0x0000000502007986 */ /* 0x004fe2000c101506 */
[----:B------:R-:W-:Y:S05]  /*0270*/  EXIT ;  /* 0x000000000000794d */ /* 0x000fea0003800000 */
.L_x_8:
        /* <DEDUP_REMOVED lines=16> */
.L_x_20:


//--------------------- .text.fill_f16            --------------------------
	.section	.text.fill_f16,"ax",@progbits
	.align	128
        .global         fill_f16
        .type           fill_f16,@function
        .size           fill_f16,(.L_x_21 - fill_f16)
        .other          fill_f16,@"STO_CUDA_ENTRY STV_DEFAULT"
fill_f16:
.text.fill_f16:
        /* <DEDUP_REMOVED lines=10> */
[----:B------:R-:W1:Y:S01]  /*00a0*/  LDC.U16 R5, c[0x0][0x388] ;  /* 0x0000e200ff057b82 */ /* 0x000e620000000400 */
[----:B------:R-:W1:Y:S01]  /*00b0*/  LDCU.64 UR4, c[0x0][0x358] ;  /* 0x00006b00ff0477ac */ /* 0x000e620008000a00 */
[----:B0-----:R-:W-:-:S04]  /*00c0*/  LEA R2, P0, R0, UR6, 0x1 ;  /* 0x0000000600027c11 */ /* 0x001fc8000f8008ff */
[----:B------:R-:W-:-:S05]  /*00d0*/  LEA.HI.X R3, R0, UR7, RZ, 0x1, P0 ;  /* 0x0000000700037c11 */ /* 0x000fca00080f0cff */
[----:B-1----:R-:W-:Y:S01]  /*00e0*/  STG.E.U16 desc[UR4][R2.64], R5 ;  /* 0x0000000502007986 */ /* 0x002fe2000c101504 */
[----:B------:R-:W-:Y:S05]  /*00f0*/  EXIT ;  /* 0x000000000000794d */ /* 0x000fea0003800000 */
.L_x_9:
        /* <DEDUP_REMOVED lines=16> */
.L_x_21:


//--------------------- .text.copy2d_bf16         --------------------------
	.section	.text.copy2d_bf16,"ax",@progbits
	.align	128
        .global         copy2d_bf16
        .type           copy2d_bf16,@function
        .size           copy2d_bf16,(.L_x_22 - copy2d_bf16)
        .other          copy2d_bf16,@"STO_CUDA_ENTRY STV_DEFAULT"
copy2d_bf16:
.text.copy2d_bf16:
        /* <DEDUP_REMOVED lines=40> */
.L_x_10:
        /* <DEDUP_REMOVED lines=16> */
.L_x_22:


//--------------------- .text.fill_bf16           --------------------------
	.section	.text.fill_bf16,"ax",@progbits
	.align	128
        .global         fill_bf16
        .type           fill_bf16,@function
        .size           fill_bf16,(.L_x_23 - fill_bf16)
        .other          fill_bf16,@"STO_CUDA_ENTRY STV_DEFAULT"
fill_bf16:
.text.fill_bf16:
        /* <DEDUP_REMOVED lines=16> */
.L_x_11:
        /* <DEDUP_REMOVED lines=16> */
.L_x_23:


//--------------------- .nv.shared.reserved.0     --------------------------
	.section	.nv.shared.reserved.0,"aw",@nobits
	.weak		__nv_reservedSMEM_offset_0_alias
	.size		__nv_reservedSMEM_offset_0_alias, 0, 64
	.other		__nv_reservedSMEM_offset_0_alias,@"STO_CUDA_RESERVED_SHARED STV_DEFAULT"
__nv_reservedSMEM_offset_0_alias:
	.zero		0
	.zero		64


//--------------------- .nv.constant0.copy2d_u8   --------------------------
	.section	.nv.constant0.copy2d_u8,"a",@progbits
	.sectionflags	@""
	.align	4
.nv.constant0.copy2d_u8:
	.zero		928


//--------------------- .nv.constant0.copy2d_i64  --------------------------
	.section	.nv.constant0.copy2d_i64,"a",@progbits
	.sectionflags	@""
	.align	4
.nv.constant0.copy2d_i64:
	.zero		928


//--------------------- .nv.constant0.copy2d_f64  --------------------------
	.section	.nv.constant0.copy2d_f64,"a",@progbits
	.sectionflags	@""
	.align	4
.nv.constant0.copy2d_f64:
	.zero		928


//--------------------- .nv.constant0.copy2d_f32  --------------------------
	.section	.nv.constant0.copy2d_f32,"a",@progbits
	.sectionflags	@""
	.align	4
.nv.constant0.copy2d_f32:
	.zero		928


//--------------------- .nv.constant0.fill_u8     --------------------------
	.section	.nv.constant0.fill_u8,"a",@progbits
	.sectionflags	@""
	.align	4
.nv.constant0.fill_u8:
	.zero		920


//--------------------- .nv.constant0.fill_i64    --------------------------
	.section	.nv.constant0.fill_i64,"a",@progbits
	.sectionflags	@""
	.align	4
.nv.constant0.fill_i64:
	.zero		920


//--------------------- .nv.constant0.fill_f64    --------------------------
	.section	.nv.constant0.fill_f64,"a",@progbits
	.sectionflags	@""
	.align	4
.nv.constant0.fill_f64:
	.zero		920


//--------------------- .nv.constant0.fill_f32    --------------------------
	.section	.nv.constant0.fill_f32,"a",@progbits
	.sectionflags	@""
	.align	4
.nv.constant0.fill_f32:
	.zero		920


//--------------------- .nv.constant0.copy2d_f16  --------------------------
	.section	.nv.constant0.copy2d_f16,"a",@progbits
	.sectionflags	@""
	.align	4
.nv.constant0.copy2d_f16:
	.zero		928


//--------------------- .nv.constant0.fill_f16    --------------------------
	.section	.nv.constant0.fill_f16,"a",@progbits
	.sectionflags	@""
	.align	4
.nv.constant0.fill_f16:
	.zero		920


//--------------------- .nv.constant0.copy2d_bf16 --------------------------
	.section	.nv.constant0.copy2d_bf16,"a",@progbits
	.sectionflags	@""
	.align	4
.nv.constant0.copy2d_bf16:
	.zero		928


//--------------------- .nv.constant0.fill_bf16   --------------------------
	.section	.nv.constant0.fill_bf16,"a",@progbits
	.sectionflags	@""
	.align	4
.nv.constant0.fill_bf16:
	.zero		920


//--------------------- SYMBOLS --------------------------

	.type		.nv.reservedSmem.offset0,@object
	.size		.nv.reservedSmem.offset0,0x4
